	.target	sm_90a

	.elftype	@"ET_EXEC"


//--------------------- .note.nv.tkinfo           --------------------------
	.section	.note.nv.tkinfo,"",@"SHT_NOTE"
	.sectionflags	@"SHF_NOTE_NV_TKINFO"
	.tkinfo
        /*0018*/ 	.word	0x00000002
        /*0030*/ 	.string	""
        /*0030*/ 	.string	"ptxas"
        /*0030*/ 	.string	"Cuda compilation tools, release 13.0, V13.0.88"
        /*0030*/ 	.string	"Build cuda_13.0.r13.0/compiler.36424714_0"
        /*0030*/ 	.string	"-v  -suppress-debug-info  -lineinfo  -arch sm_90a "



//--------------------- .note.nv.cuinfo           --------------------------
	.section	.note.nv.cuinfo,"",@"SHT_NOTE"
	.sectionflags	@"SHF_NOTE_NV_CUINFO"
        /*0018*/ 	.short	0x0002
        /*001a*/ 	.short	0x005a
        /*001c*/ 	.short	0x0082
	.zero		2


//--------------------- .nv.info                  --------------------------
	.section	.nv.info,"",@"SHT_CUDA_INFO"
	.align	4


	//----- nvinfo : EIATTR_REGCOUNT
	.align		4
        /*0000*/ 	.byte	0x04, 0x2f
        /*0002*/ 	.short	(.L_1 - .L_0)
	.align		4
.L_0:
        /*0004*/ 	.word	index@(matmul_kernel)
        /*0008*/ 	.word	0x000000fe


	//----- nvinfo : EIATTR_FRAME_SIZE
	.align		4
.L_1:
        /*000c*/ 	.byte	0x04, 0x11
        /*000e*/ 	.short	(.L_3 - .L_2)
	.align		4
.L_2:
        /*0010*/ 	.word	index@(matmul_kernel)
        /*0014*/ 	.word	0x00000000


	//----- nvinfo : EIATTR_MIN_STACK_SIZE
	.align		4
.L_3:
        /*0018*/ 	.byte	0x04, 0x12
        /*001a*/ 	.short	(.L_5 - .L_4)
	.align		4
.L_4:
        /*001c*/ 	.word	index@(matmul_kernel)
        /*0020*/ 	.word	0x00000000
.L_5:


//--------------------- .nv.compat                --------------------------
	.section	.nv.compat,"",@"SHT_CUDA_COMPAT_INFO"
	.align	4
        /*0000*/ 	.byte	0x02, 0x09, 0x01, 0x00, 0x02, 0x02, 0x04, 0x00, 0x02, 0x05, 0x05, 0x00, 0x03, 0x07, 0x01, 0x01
        /*0010*/ 	.byte	0x02, 0x03, 0x00, 0x00, 0x02, 0x06, 0x01, 0x00, 0x04, 0x0b, 0x08, 0x00, 0x00, 0x00, 0x00, 0x00
        /*0020*/ 	.byte	0x00, 0x00, 0x00, 0x00


//--------------------- .nv.info.matmul_kernel    --------------------------
	.section	.nv.info.matmul_kernel,"",@"SHT_CUDA_INFO"
	.sectionflags	@""
	.align	4


	//----- nvinfo : EIATTR_CUDA_API_VERSION
	.align		4
        /*0000*/ 	.byte	0x04, 0x37
        /*0002*/ 	.short	(.L_7 - .L_6)
.L_6:
        /*0004*/ 	.word	0x00000082


	//----- nvinfo : EIATTR_KPARAM_INFO
	.align		4
.L_7:
        /*0008*/ 	.byte	0x04, 0x17
        /*000a*/ 	.short	(.L_9 - .L_8)
.L_8:
        /*000c*/ 	.word	0x00000000
        /*0010*/ 	.short	0x000d
        /*0012*/ 	.short	0x0048
        /*0014*/ 	.byte	0x00, 0xf4, 0x21, 0x00


	//----- nvinfo : EIATTR_KPARAM_INFO
	.align		4
.L_9:
        /*0018*/ 	.byte	0x04, 0x17
        /*001a*/ 	.short	(.L_11 - .L_10)
.L_10:
        /*001c*/ 	.word	0x00000000
        /*0020*/ 	.short	0x000c
        /*0022*/ 	.short	0x0040
        /*0024*/ 	.byte	0x00, 0xf4, 0x21, 0x00


	//----- nvinfo : EIATTR_KPARAM_INFO
	.align		4
.L_11:
        /*0028*/ 	.byte	0x04, 0x17
        /*002a*/ 	.short	(.L_13 - .L_12)
.L_12:
        /*002c*/ 	.word	0x00000000
        /*0030*/ 	.short	0x000b
        /*0032*/ 	.short	0x0038
        /*0034*/ 	.byte	0x00, 0xf0, 0x11, 0x00


	//----- nvinfo : EIATTR_KPARAM_INFO
	.align		4
.L_13:
        /*0038*/ 	.byte	0x04, 0x17
        /*003a*/ 	.short	(.L_15 - .L_14)
.L_14:
        /*003c*/ 	.word	0x00000000
        /*0040*/ 	.short	0x000a
        /*0042*/ 	.short	0x0034
        /*0044*/ 	.byte	0x00, 0xf0, 0x11, 0x00


	//----- nvinfo : EIATTR_KPARAM_INFO
	.align		4
.L_15:
        /*0048*/ 	.byte	0x04, 0x17
        /*004a*/ 	.short	(.L_17 - .L_16)
.L_16:
        /*004c*/ 	.word	0x00000000
        /*0050*/ 	.short	0x0009
        /*0052*/ 	.short	0x0030
        /*0054*/ 	.byte	0x00, 0xf0, 0x11, 0x00


	//----- nvinfo : EIATTR_KPARAM_INFO
	.align		4
.L_17:
        /*0058*/ 	.byte	0x04, 0x17
        /*005a*/ 	.short	(.L_19 - .L_18)
.L_18:
        /*005c*/ 	.word	0x00000000
        /*0060*/ 	.short	0x0008
        /*0062*/ 	.short	0x002c
        /*0064*/ 	.byte	0x00, 0xf0, 0x11, 0x00


	//----- nvinfo : EIATTR_KPARAM_INFO
	.align		4
.L_19:
        /*0068*/ 	.byte	0x04, 0x17
        /*006a*/ 	.short	(.L_21 - .L_20)
.L_20:
        /*006c*/ 	.word	0x00000000
        /*0070*/ 	.short	0x0007
        /*0072*/ 	.short	0x0028
        /*0074*/ 	.byte	0x00, 0xf0, 0x11, 0x00


	//----- nvinfo : EIATTR_KPARAM_INFO
	.align		4
.L_21:
        /*0078*/ 	.byte	0x04, 0x17
        /*007a*/ 	.short	(.L_23 - .L_22)
.L_22:
        /*007c*/ 	.word	0x00000000
        /*0080*/ 	.short	0x0006
        /*0082*/ 	.short	0x0024
        /*0084*/ 	.byte	0x00, 0xf0, 0x11, 0x00


	//----- nvinfo : EIATTR_KPARAM_INFO
	.align		4
.L_23:
        /*0088*/ 	.byte	0x04, 0x17
        /*008a*/ 	.short	(.L_25 - .L_24)
.L_24:
        /*008c*/ 	.word	0x00000000
        /*0090*/ 	.short	0x0005
        /*0092*/ 	.short	0x0020
        /*0094*/ 	.byte	0x00, 0xf0, 0x11, 0x00


	//----- nvinfo : EIATTR_KPARAM_INFO
	.align		4
.L_25:
        /*0098*/ 	.byte	0x04, 0x17
        /*009a*/ 	.short	(.L_27 - .L_26)
.L_26:
        /*009c*/ 	.word	0x00000000
        /*00a0*/ 	.short	0x0004
        /*00a2*/ 	.short	0x001c
        /*00a4*/ 	.byte	0x00, 0xf0, 0x11, 0x00


	//----- nvinfo : EIATTR_KPARAM_INFO
	.align		4
.L_27:
        /*00a8*/ 	.byte	0x04, 0x17
        /*00aa*/ 	.short	(.L_29 - .L_28)
.L_28:
        /*00ac*/ 	.word	0x00000000
        /*00b0*/ 	.short	0x0003
        /*00b2*/ 	.short	0x0018
        /*00b4*/ 	.byte	0x00, 0xf0, 0x11, 0x00


	//----- nvinfo : EIATTR_KPARAM_INFO
	.align		4
.L_29:
        /*00b8*/ 	.byte	0x04, 0x17
        /*00ba*/ 	.short	(.L_31 - .L_30)
.L_30:
        /*00bc*/ 	.word	0x00000000
        /*00c0*/ 	.short	0x0002
        /*00c2*/ 	.short	0x0010
        /*00c4*/ 	.byte	0x00, 0xf4, 0x21, 0x00


	//----- nvinfo : EIATTR_KPARAM_INFO
	.align		4
.L_31:
        /*00c8*/ 	.byte	0x04, 0x17
        /*00ca*/ 	.short	(.L_33 - .L_32)
.L_32:
        /*00cc*/ 	.word	0x00000000
        /*00d0*/ 	.short	0x0001
        /*00d2*/ 	.short	0x0008
        /*00d4*/ 	.byte	0x00, 0xf4, 0x21, 0x00


	//----- nvinfo : EIATTR_KPARAM_INFO
	.align		4
.L_33:
        /*00d8*/ 	.byte	0x04, 0x17
        /*00da*/ 	.short	(.L_35 - .L_34)
.L_34:
        /*00dc*/ 	.word	0x00000000
        /*00e0*/ 	.short	0x0000
        /*00e2*/ 	.short	0x0000
        /*00e4*/ 	.byte	0x00, 0xf4, 0x21, 0x00


	//----- nvinfo : EIATTR_SPARSE_MMA_MASK
	.align		4
.L_35:
        /*00e8*/ 	.byte	0x03, 0x50
        /*00ea*/ 	.short	0x0000


	//----- nvinfo : EIATTR_MAXREG_COUNT
	.align		4
        /*00ec*/ 	.byte	0x03, 0x1b
        /*00ee*/ 	.short	0x00ff


	//----- nvinfo : EIATTR_NUM_BARRIERS
	.align		4
        /*00f0*/ 	.byte	0x02, 0x4c
        /*00f2*/ 	.byte	0x01
	.zero		1


	//----- nvinfo : EIATTR_MERCURY_ISA_VERSION
	.align		4
        /*00f4*/ 	.byte	0x03, 0x5f
        /*00f6*/ 	.short	0x0101


	//----- nvinfo : EIATTR_EXIT_INSTR_OFFSETS
	.align		4
        /*00f8*/ 	.byte	0x04, 0x1c
        /*00fa*/ 	.short	(.L_37 - .L_36)


	//   ....[0]....
.L_36:
        /*00fc*/ 	.word	0x000056a0


	//   ....[1]....
        /*0100*/ 	.word	0x000056d0


	//----- nvinfo : EIATTR_REQNTID
	.align		4
.L_37:
        /*0104*/ 	.byte	0x04, 0x10
        /*0106*/ 	.short	(.L_39 - .L_38)
.L_38:
        /*0108*/ 	.word	0x00000080
        /*010c*/ 	.word	0x00000001
        /*0110*/ 	.word	0x00000001


	//----- nvinfo : EIATTR_CBANK_PARAM_SIZE
	.align		4
.L_39:
        /*0114*/ 	.byte	0x03, 0x19
        /*0116*/ 	.short	0x0050


	//----- nvinfo : EIATTR_PARAM_CBANK
	.align		4
        /*0118*/ 	.byte	0x04, 0x0a
        /*011a*/ 	.short	(.L_41 - .L_40)
	.align		4
.L_40:
        /*011c*/ 	.word	index@(.nv.constant0.matmul_kernel)
        /*0120*/ 	.short	0x0210
        /*0122*/ 	.short	0x0050


	//----- nvinfo : EIATTR_SW_WAR
	.align		4
.L_41:
        /*0124*/ 	.byte	0x04, 0x36
        /*0126*/ 	.short	(.L_43 - .L_42)
.L_42:
        /*0128*/ 	.word	0x00000008
.L_43:


//--------------------- .nv.callgraph             --------------------------
	.section	.nv.callgraph,"",@"SHT_CUDA_CALLGRAPH"
	.align	4
	.sectionentsize	8
	.align		4
        /*0000*/ 	.word	0x00000000
	.align		4
        /*0004*/ 	.word	0xffffffff
	.align		4
        /*0008*/ 	.word	0x00000000
	.align		4
        /*000c*/ 	.word	0xfffffffe
	.align		4
        /*0010*/ 	.word	0x00000000
	.align		4
        /*0014*/ 	.word	0xfffffffd
	.align		4
        /*0018*/ 	.word	0x00000000
	.align		4
        /*001c*/ 	.word	0xfffffffc


//--------------------- .text.matmul_kernel       --------------------------
	.section	.text.matmul_kernel,"ax",@progbits
	.align	128
        .global         matmul_kernel
        .type           matmul_kernel,@function
        .size           matmul_kernel,(.L_x_3 - matmul_kernel)
        .other          matmul_kernel,@"STO_CUDA_ENTRY STV_DEFAULT"
matmul_kernel:
.text.matmul_kernel:
[----:B------:R-:W-:Y:S08]  /*0000*/  LDC R1, c[0x0][0x28] ;  /* 0x00000a00ff017b82 */ /* 0x000ff00000000800 */
[----:B------:R-:W0:Y:S01]  /*0010*/  LDC.64 R44, c[0x0][0x228] ;  /* 0x00008a00ff2c7b82 */ /* 0x000e220000000a00 */
[----:B------:R-:W1:Y:S01]  /*0020*/  S2R R5, SR_CTAID.X ;  /* 0x0000000000057919 */ /* 0x000e620000002500 */
[----:B------:R-:W-:Y:S01]  /*0030*/  UMOV UR4, 0x400 ;  /* 0x0000040000047882 */ /* 0x000fe20000000000 */
[----:B------:R-:W-:Y:S01]  /*0040*/  ULDC.64 UR14, c[0x0][0x208] ;  /* 0x00008200000e7ab9 */ /* 0x000fe20000000a00 */
[----:B------:R-:W-:Y:S01]  /*0050*/  CS2R R24, SRZ ;  /* 0x0000000000187805 */ /* 0x000fe2000001ff00 */
[----:B------:R-:W2:Y:S01]  /*0060*/  S2R R73, SR_TID.X ;  /* 0x0000000000497919 */ /* 0x000ea20000002100 */
[----:B------:R-:W-:-:S02]  /*0070*/  CS2R R26, SRZ ;  /* 0x00000000001a7805 */ /* 0x000fc4000001ff00 */
[----:B------:R-:W-:Y:S01]  /*0080*/  CS2R R36, SRZ ;  /* 0x0000000000247805 */ /* 0x000fe2000001ff00 */
[----:B------:R-:W3:Y:S01]  /*0090*/  LDC R174, c[0x0][0x230] ;  /* 0x00008c00ffae7b82 */ /* 0x000ee20000000800 */
[----:B------:R-:W-:Y:S02]  /*00a0*/  CS2R R38, SRZ ;  /* 0x0000000000267805 */ /* 0x000fe4000001ff00 */
[----:B------:R-:W-:Y:S02]  /*00b0*/  CS2R R40, SRZ ;  /* 0x0000000000287805 */ /* 0x000fe4000001ff00 */
[----:B------:R-:W-:Y:S02]  /*00c0*/  CS2R R42, SRZ ;  /* 0x00000000002a7805 */ /* 0x000fe4000001ff00 */
[----:B------:R-:W-:Y:S02]  /*00d0*/  CS2R R48, SRZ ;  /* 0x0000000000307805 */ /* 0x000fe4000001ff00 */
[----:B------:R-:W-:Y:S01]  /*00e0*/  CS2R R50, SRZ ;  /* 0x0000000000327805 */ /* 0x000fe2000001ff00 */
[----:B------:R-:W4:Y:S01]  /*00f0*/  S2UR UR12, SR_CgaCtaId ;  /* 0x00000000000c79c3 */ /* 0x000f220000008800 */
[----:B0-----:R-:W-:-:S05]  /*0100*/  VIADD R0, R45, 0x3f ;  /* 0x0000003f2d007836 */ /* 0x001fca0000000000 */
[----:B------:R-:W-:Y:S01]  /*0110*/  SHF.R.S32.HI R3, RZ, 0x1f, R0 ;  /* 0x0000001fff037819 */ /* 0x000fe20000011400 */
[----:B---3--:R-:W-:-:S03]  /*0120*/  VIADD R174, R174, 0x3f ;  /* 0x0000003faeae7836 */ /* 0x008fc60000000000 */
[----:B------:R-:W-:Y:S02]  /*0130*/  LEA.HI R3, R3, R0, RZ, 0x6 ;  /* 0x0000000003037211 */ /* 0x000fe400078f30ff */
[----:B-1----:R-:W-:Y:S02]  /*0140*/  IABS R8, R5 ;  /* 0x0000000500087213 */ /* 0x002fe40000000000 */
[----:B------:R-:W-:Y:S02]  /*0150*/  SHF.R.S32.HI R3, RZ, 0x6, R3 ;  /* 0x00000006ff037819 */ /* 0x000fe40000011403 */
[----:B--2---:R-:W-:Y:S01]  /*0160*/  SHF.R.U32.HI R72, RZ, 0x6, R73 ;  /* 0x00000006ff487819 */ /* 0x004fe20000011649 */
[----:B----4-:R-:W-:Y:S01]  /*0170*/  ULEA UR12, UR12, UR4, 0x18 ;  /* 0x000000040c0c7291 */ /* 0x010fe2000f8ec03f */
[----:B------:R-:W-:Y:S01]  /*0180*/  LOP3.LUT R71, R73, 0x3f, RZ, 0xc0, !PT ;  /* 0x0000003f49477812 */ /* 0x000fe200078ec0ff */
[----:B------:R-:W-:Y:S01]  /*0190*/  IMAD.SHL.U32 R4, R3, 0x4, RZ ;  /* 0x0000000403047824 */ /* 0x000fe200078e00ff */
[----:B------:R-:W-:-:S04]  /*01a0*/  SGXT.U32 R72, R72, 0x1 ;  /* 0x000000014848781a */ /* 0x000fc80000000000 */
[-C--:B------:R-:W-:Y:S02]  /*01b0*/  IABS R7, R4.reuse ;  /* 0x0000000400077213 */ /* 0x080fe40000000000 */
[----:B------:R-:W-:Y:S02]  /*01c0*/  IABS R10, R4 ;  /* 0x00000004000a7213 */ /* 0x000fe40000000000 */
[----:B------:R-:W0:Y:S08]  /*01d0*/  I2F.RP R0, R7 ;  /* 0x0000000700007306 */ /* 0x000e300000209400 */
[----:B0-----:R-:W0:Y:S02]  /*01e0*/  MUFU.RCP R0, R0 ;  /* 0x0000000000007308 */ /* 0x001e240000001000 */
[----:B0-----:R-:W-:-:S02]  /*01f0*/  VIADD R2, R0, 0xffffffe ;  /* 0x0ffffffe00027836 */ /* 0x001fc40000000000 */
[----:B------:R-:W-:-:S04]  /*0200*/  IMAD.MOV R0, RZ, RZ, -R10 ;  /* 0x000000ffff007224 */ /* 0x000fc800078e0a0a */
[----:B------:R0:W1:Y:S02]  /*0210*/  F2I.FTZ.U32.TRUNC.NTZ R3, R2 ;  /* 0x0000000200037305 */ /* 0x000064000021f000 */
[----:B0-----:R-:W-:Y:S02]  /*0220*/  IMAD.MOV.U32 R2, RZ, RZ, RZ ;  /* 0x000000ffff027224 */ /* 0x001fe400078e00ff */
[----:B-1----:R-:W-:-:S04]  /*0230*/  IMAD.MOV R6, RZ, RZ, -R3 ;  /* 0x000000ffff067224 */ /* 0x002fc800078e0a03 */
[----:B------:R-:W-:Y:S02]  /*0240*/  IMAD R9, R6, R7, RZ ;  /* 0x0000000706097224 */ /* 0x000fe400078e02ff */
[----:B------:R-:W-:Y:S02]  /*0250*/  IMAD.MOV.U32 R6, RZ, RZ, R8 ;  /* 0x000000ffff067224 */ /* 0x000fe400078e0008 */
[----:B------:R-:W-:-:S06]  /*0260*/  IMAD.HI.U32 R3, R3, R9, R2 ;  /* 0x0000000903037227 */ /* 0x000fcc00078e0002 */
[----:B------:R-:W-:-:S04]  /*0270*/  IMAD.HI.U32 R3, R3, R6, RZ ;  /* 0x0000000603037227 */ /* 0x000fc800078e00ff */
[----:B------:R-:W-:-:S05]  /*0280*/  IMAD R0, R3, R0, R6 ;  /* 0x0000000003007224 */ /* 0x000fca00078e0206 */
[----:B------:R-:W-:-:S13]  /*0290*/  ISETP.GT.U32.AND P1, PT, R7, R0, PT ;  /* 0x000000000700720c */ /* 0x000fda0003f24070 */
[----:B------:R-:W-:Y:S02]  /*02a0*/  @!P1 IMAD.IADD R0, R0, 0x1, -R7 ;  /* 0x0000000100009824 */ /* 0x000fe400078e0a07 */
[----:B------:R-:W-:Y:S01]  /*02b0*/  @!P1 VIADD R3, R3, 0x1 ;  /* 0x0000000103039836 */ /* 0x000fe20000000000 */
[----:B------:R-:W-:Y:S02]  /*02c0*/  ISETP.NE.AND P1, PT, R4, RZ, PT ;  /* 0x000000ff0400720c */ /* 0x000fe40003f25270 */
[----:B------:R-:W-:Y:S02]  /*02d0*/  ISETP.GE.U32.AND P0, PT, R0, R7, PT ;  /* 0x000000070000720c */ /* 0x000fe40003f06070 */
[----:B------:R-:W-:-:S04]  /*02e0*/  LOP3.LUT R0, R5, R4, RZ, 0x3c, !PT ;  /* 0x0000000405007212 */ /* 0x000fc800078e3cff */
[----:B------:R-:W-:Y:S01]  /*02f0*/  ISETP.GE.AND P2, PT, R0, RZ, PT ;  /* 0x000000ff0000720c */ /* 0x000fe20003f46270 */
[----:B------:R-:W-:-:S06]  /*0300*/  VIADD R0, R44, 0x3f ;  /* 0x0000003f2c007836 */ /* 0x000fcc0000000000 */
[----:B------:R-:W-:-:S04]  /*0310*/  @P0 VIADD R3, R3, 0x1 ;  /* 0x0000000103030836 */ /* 0x000fc80000000000 */
[----:B------:R-:W-:Y:S01]  /*0320*/  IMAD.MOV.U32 R2, RZ, RZ, R3 ;  /* 0x000000ffff027224 */ /* 0x000fe200078e0003 */
[----:B------:R-:W-:-:S03]  /*0330*/  SHF.R.S32.HI R3, RZ, 0x1f, R0 ;  /* 0x0000001fff037819 */ /* 0x000fc60000011400 */
[----:B------:R-:W-:Y:S01]  /*0340*/  @!P2 IMAD.MOV R2, RZ, RZ, -R2 ;  /* 0x000000ffff02a224 */ /* 0x000fe200078e0a02 */
[----:B------:R-:W-:Y:S02]  /*0350*/  @!P1 LOP3.LUT R2, RZ, R4, RZ, 0x33, !PT ;  /* 0x00000004ff029212 */ /* 0x000fe400078e33ff */
[----:B------:R-:W-:-:S03]  /*0360*/  LEA.HI R3, R3, R0, RZ, 0x6 ;  /* 0x0000000003037211 */ /* 0x000fc600078f30ff */
[----:B------:R-:W-:Y:S02]  /*0370*/  IMAD.SHL.U32 R6, R2, 0x4, RZ ;  /* 0x0000000402067824 */ /* 0x000fe400078e00ff */
[----:B------:R-:W-:-:S03]  /*0380*/  IMAD.MOV R2, RZ, RZ, -R2 ;  /* 0x000000ffff027224 */ /* 0x000fc600078e0a02 */
[----:B------:R-:W-:Y:S01]  /*0390*/  LEA.HI.SX32 R3, R3, -R6, 0x1a ;  /* 0x8000000603037211 */ /* 0x000fe200078fd2ff */
[----:B------:R-:W-:-:S03]  /*03a0*/  IMAD R4, R4, R2, R5 ;  /* 0x0000000204047224 */ /* 0x000fc600078e0205 */
[----:B------:R-:W-:Y:S02]  /*03b0*/  VIMNMX R11, R3, 0x4, PT ;  /* 0x00000004030b7848 */ /* 0x000fe40003fe0100 */
[----:B------:R-:W-:Y:S02]  /*03c0*/  IABS R9, R4 ;  /* 0x0000000400097213 */ /* 0x000fe40000000000 */
[----:B------:R-:W-:-:S04]  /*03d0*/  IABS R7, R11 ;  /* 0x0000000b00077213 */ /* 0x000fc80000000000 */
[----:B------:R-:W0:Y:S08]  /*03e0*/  I2F.RP R0, R7 ;  /* 0x0000000700007306 */ /* 0x000e300000209400 */
[----:B0-----:R-:W0:Y:S02]  /*03f0*/  MUFU.RCP R0, R0 ;  /* 0x0000000000007308 */ /* 0x001e240000001000 */
[----:B0-----:R-:W-:-:S06]  /*0400*/  VIADD R3, R0, 0xffffffe ;  /* 0x0ffffffe00037836 */ /* 0x001fcc0000000000 */
[----:B------:R-:W0:Y:S02]  /*0410*/  F2I.FTZ.U32.TRUNC.NTZ R3, R3 ;  /* 0x0000000300037305 */ /* 0x000e24000021f000 */
[----:B0-----:R-:W-:-:S04]  /*0420*/  IMAD.MOV R8, RZ, RZ, -R3 ;  /* 0x000000ffff087224 */ /* 0x001fc800078e0a03 */
[----:B------:R-:W-:Y:S01]  /*0430*/  IMAD.MOV.U32 R2, RZ, RZ, R8 ;  /* 0x000000ffff027224 */ /* 0x000fe200078e0008 */
[----:B------:R-:W-:-:S03]  /*0440*/  IABS R8, R11 ;  /* 0x0000000b00087213 */ /* 0x000fc60000000000 */
[----:B------:R-:W-:Y:S02]  /*0450*/  IMAD R5, R2, R7, RZ ;  /* 0x0000000702057224 */ /* 0x000fe400078e02ff */
[----:B------:R-:W-:Y:S02]  /*0460*/  IMAD.MOV.U32 R2, RZ, RZ, RZ ;  /* 0x000000ffff027224 */ /* 0x000fe400078e00ff */
[----:B------:R-:W-:Y:S02]  /*0470*/  IMAD.MOV R0, RZ, RZ, -R8 ;  /* 0x000000ffff007224 */ /* 0x000fe400078e0a08 */
        /* <DEDUP_REMOVED lines=9> */
[----:B------:R-:W-:-:S07]  /*0510*/  ISETP.GE.AND P2, PT, R0, RZ, PT ;  /* 0x000000ff0000720c */ /* 0x000fce0003f46270 */
[----:B------:R-:W-:Y:S01]  /*0520*/  @P0 VIADD R2, R2, 0x1 ;  /* 0x0000000102020836 */ /* 0x000fe20000000000 */
[----:B------:R-:W-:-:S05]  /*0530*/  ISETP.GE.AND P0, PT, R174, 0x40, PT ;  /* 0x00000040ae00780c */ /* 0x000fca0003f06270 */
[----:B------:R-:W-:Y:S01]  /*0540*/  @!P2 IMAD.MOV R2, RZ, RZ, -R2 ;  /* 0x000000ffff02a224 */ /* 0x000fe200078e0a02 */
[----:B------:R-:W-:-:S05]  /*0550*/  @!P1 LOP3.LUT R2, RZ, R11, RZ, 0x33, !PT ;  /* 0x0000000bff029212 */ /* 0x000fca00078e33ff */
[----:B------:R-:W-:Y:S02]  /*0560*/  IMAD.MOV R0, RZ, RZ, -R2 ;  /* 0x000000ffff007224 */ /* 0x000fe400078e0a02 */
[----:B------:R-:W-:Y:S02]  /*0570*/  IMAD.SHL.U32 R7, R2, 0x40, RZ ;  /* 0x0000004002077824 */ /* 0x000fe400078e00ff */
[----:B------:R-:W-:-:S03]  /*0580*/  IMAD R0, R11, R0, R4 ;  /* 0x000000000b007224 */ /* 0x000fc600078e0204 */
[C---:B------:R-:W-:Y:S01]  /*0590*/  LOP3.LUT R70, R7.reuse, R72, RZ, 0xfc, !PT ;  /* 0x0000004807467212 */ /* 0x040fe200078efcff */
[----:B------:R-:W-:Y:S01]  /*05a0*/  IMAD.IADD R0, R6, 0x1, R0 ;  /* 0x0000000106007824 */ /* 0x000fe200078e0200 */
[C-C-:B------:R-:W-:Y:S02]  /*05b0*/  LOP3.LUT R69, R7.reuse, 0x2, R72.reuse, 0xfe, !PT ;  /* 0x0000000207457812 */ /* 0x140fe400078efe48 */
[C-C-:B------:R-:W-:Y:S01]  /*05c0*/  LOP3.LUT R68, R7.reuse, 0x4, R72.reuse, 0xfe, !PT ;  /* 0x0000000407447812 */ /* 0x140fe200078efe48 */
[----:B------:R-:W-:Y:S01]  /*05d0*/  IMAD R6, R0, 0x40, R71 ;  /* 0x0000004000067824 */ /* 0x000fe200078e0247 */
[C-C-:B------:R-:W-:Y:S02]  /*05e0*/  LOP3.LUT R67, R7.reuse, 0x6, R72.reuse, 0xfe, !PT ;  /* 0x0000000607437812 */ /* 0x140fe400078efe48 */
[C-C-:B------:R-:W-:Y:S02]  /*05f0*/  LOP3.LUT R66, R7.reuse, 0x8, R72.reuse, 0xfe, !PT ;  /* 0x0000000807427812 */ /* 0x140fe400078efe48 */
[----:B------:R-:W-:-:S02]  /*0600*/  LOP3.LUT R65, R7, 0xa, R72, 0xfe, !PT ;  /* 0x0000000a07417812 */ /* 0x000fc400078efe48 */
[C-C-:B------:R-:W-:Y:S02]  /*0610*/  LOP3.LUT R64, R7.reuse, 0xc, R72.reuse, 0xfe, !PT ;  /* 0x0000000c07407812 */ /* 0x140fe400078efe48 */
[C-C-:B------:R-:W-:Y:S02]  /*0620*/  LOP3.LUT R63, R7.reuse, 0xe, R72.reuse, 0xfe, !PT ;  /* 0x0000000e073f7812 */ /* 0x140fe400078efe48 */
[C-C-:B------:R-:W-:Y:S02]  /*0630*/  LOP3.LUT R62, R7.reuse, 0x10, R72.reuse, 0xfe, !PT ;  /* 0x00000010073e7812 */ /* 0x140fe400078efe48 */
        /* <DEDUP_REMOVED lines=22> */
[----:B------:R-:W-:Y:S01]  /*07a0*/  LOP3.LUT R7, R7, 0x3e, R72, 0xfe, !PT ;  /* 0x0000003e07077812 */ /* 0x000fe200078efe48 */
[----:B------:R-:W-:Y:S06]  /*07b0*/  @!P0 BRA `(.L_x_0) ;  /* 0x00000040007c8947 */ /* 0x000fec0003800000 */
[----:B------:R-:W-:Y:S01]  /*07c0*/  IABS R77, R45 ;  /* 0x0000002d004d7213 */ /* 0x000fe20000000000 */
[----:B------:R-:W-:Y:S01]  /*07d0*/  ULDC UR4, c[0x0][0x234] ;  /* 0x00008d0000047ab9 */ /* 0x000fe20000000800 */
[----:B------:R-:W-:Y:S01]  /*07e0*/  IABS R80, R44 ;  /* 0x0000002c00507213 */ /* 0x000fe20000000000 */
[----:B------:R-:W-:Y:S01]  /*07f0*/  ULDC.64 UR6, c[0x0][0x210] ;  /* 0x0000840000067ab9 */ /* 0x000fe20000000a00 */
[----:B------:R-:W0:Y:S01]  /*0800*/  I2F.RP R0, R77 ;  /* 0x0000004d00007306 */ /* 0x000e220000209400 */
[----:B------:R-:W-:Y:S01]  /*0810*/  IABS R28, R9 ;  /* 0x00000009001c7213 */ /* 0x000fe20000000000 */
[----:B------:R-:W1:Y:S01]  /*0820*/  LDC R88, c[0x0][0x23c] ;  /* 0x00008f00ff587b82 */ /* 0x000e620000000800 */
[----:B------:R-:W-:Y:S01]  /*0830*/  IABS R29, R10 ;  /* 0x0000000a001d7213 */ /* 0x000fe20000000000 */
[----:B------:R-:W-:Y:S01]  /*0840*/  USHF.R.U32.HI UR13, URZ, 0x4, UR12 ;  /* 0x000000043f0d7899 */ /* 0x000fe2000801160c */
[----:B------:R-:W-:Y:S01]  /*0850*/  IABS R32, R12 ;  /* 0x0000000c00207213 */ /* 0x000fe20000000000 */
[----:B------:R-:W-:Y:S01]  /*0860*/  UMOV UR5, URZ ;  /* 0x0000003f00057c82 */ /* 0x000fe20008000000 */
[----:B------:R-:W-:Y:S01]  /*0870*/  IABS R34, R13 ;  /* 0x0000000d00227213 */ /* 0x000fe20000000000 */
[----:B------:R-:W2:Y:S01]  /*0880*/  I2F.RP R24, R80 ;  /* 0x0000005000187306 */ /* 0x000ea20000209400 */
[----:B------:R-:W-:Y:S01]  /*0890*/  IABS R30, R11 ;  /* 0x0000000b001e7213 */ /* 0x000fe20000000000 */
[----:B------:R-:W3:Y:S01]  /*08a0*/  LDC R197, c[0x0][0x238] ;  /* 0x00008e00ffc57b82 */ /* 0x000ee20000000800 */
[----:B------:R-:W-:Y:S01]  /*08b0*/  IABS R36, R15 ;  /* 0x0000000f00247213 */ /* 0x000fe20000000000 */
[----:B------:R-:W-:Y:S01]  /*08c0*/  USGXT.U32 UR13, UR13, 0xe ;  /* 0x0000000e0d0d789a */ /* 0x000fe20008000000 */
[----:B------:R-:W-:Y:S01]  /*08d0*/  IABS R38, R17 ;  /* 0x0000001100267213 */ /* 0x000fe20000000000 */
[----:B------:R-:W-:Y:S01]  /*08e0*/  ULDC UR16, c[0x0][0x230] ;  /* 0x00008c0000107ab9 */ /* 0x000fe20000000800 */
[----:B------:R-:W-:Y:S01]  /*08f0*/  IABS R40, R18 ;  /* 0x0000001200287213 */ /* 0x000fe20000000000 */
[----:B0-----:R-:W0:Y:S01]  /*0900*/  MUFU.RCP R0, R0 ;  /* 0x0000000000007308 */ /* 0x001e220000001000 */
[----:B------:R-:W-:Y:S01]  /*0910*/  IABS R35, R19 ;  /* 0x0000001300237213 */ /* 0x000fe20000000000 */
[----:B------:R-:W-:Y:S01]  /*0920*/  UIADD3 UR8, UP0, UR13, 0x80, URZ ;  /* 0x000000800d087890 */ /* 0x000fe2000ff1e03f */
[----:B------:R-:W-:-:S02]  /*0930*/  IABS R42, R22 ;  /* 0x00000016002a7213 */ /* 0x000fc40000000000 */
[----:B------:R-:W-:Y:S02]  /*0940*/  IABS R46, R23 ;  /* 0x00000017002e7213 */ /* 0x000fe40000000000 */
[----:B------:R-:W-:Y:S01]  /*0950*/  IABS R39, R56 ;  /* 0x0000003800277213 */ /* 0x000fe20000000000 */
[----:B--2---:R-:W2:Y:S01]  /*0960*/  MUFU.RCP R24, R24 ;  /* 0x0000001800187308 */ /* 0x004ea20000001000 */
[----:B------:R-:W-:Y:S01]  /*0970*/  IABS R48, R57 ;  /* 0x0000003900307213 */ /* 0x000fe20000000000 */
[----:B-1----:R-:W-:Y:S01]  /*0980*/  IMAD R87, R71, R88, RZ ;  /* 0x0000005847577224 */ /* 0x002fe200078e02ff */
[----:B------:R-:W-:Y:S01]  /*0990*/  IABS R50, R59 ;  /* 0x0000003b00327213 */ /* 0x000fe20000000000 */
[----:B------:R-:W-:Y:S01]  /*09a0*/  IMAD.SHL.U32 R88, R88, 0x40, RZ ;  /* 0x0000004058587824 */ /* 0x000fe200078e00ff */
[----:B------:R-:W-:Y:S02]  /*09b0*/  IABS R54, R60 ;  /* 0x0000003c00367213 */ /* 0x000fe40000000000 */
[----:B------:R-:W-:Y:S01]  /*09c0*/  IABS R47, R61 ;  /* 0x0000003d002f7213 */ /* 0x000fe20000000000 */
[----:B0-----:R-:W-:Y:S01]  /*09d0*/  VIADD R2, R0, 0xffffffe ;  /* 0x0ffffffe00027836 */ /* 0x001fe20000000000 */
[----:B------:R-:W-:Y:S01]  /*09e0*/  IABS R76, R70 ;  /* 0x00000046004c7213 */ /* 0x000fe20000000000 */
[----:B---3--:R-:W-:Y:S01]  /*09f0*/  IMAD.SHL.U32 R107, R197, 0x40, RZ ;  /* 0x00000040c56b7824 */ /* 0x008fe200078e00ff */
[----:B------:R-:W-:Y:S01]  /*0a00*/  IABS R74, R64 ;  /* 0x00000040004a7213 */ /* 0x000fe20000000000 */
[----:B------:R0:W1:Y:S01]  /*0a10*/  F2I.FTZ.U32.TRUNC.NTZ R3, R2 ;  /* 0x0000000200037305 */ /* 0x000062000021f000 */
[----:B------:R-:W-:Y:S01]  /*0a20*/  IABS R53, R66 ;  /* 0x0000004200357213 */ /* 0x000fe20000000000 */
[----:B------:R-:W-:Y:S01]  /*0a30*/  IMAD R108, R72, R197, RZ ;  /* 0x000000c5486c7224 */ /* 0x000fe200078e02ff */
[----:B------:R-:W-:Y:S01]  /*0a40*/  IABS R78, R68 ;  /* 0x00000044004e7213 */ /* 0x000fe20000000000 */
[----:B--2---:R-:W-:Y:S01]  /*0a50*/  VIADD R4, R24, 0xffffffe ;  /* 0x0ffffffe18047836 */ /* 0x004fe20000000000 */
[----:B------:R-:W-:-:S02]  /*0a60*/  IABS R24, R7 ;  /* 0x0000000700187213 */ /* 0x000fc40000000000 */
[----:B------:R-:W-:Y:S01]  /*0a70*/  IABS R55, R6 ;  /* 0x0000000600377213 */ /* 0x000fe20000000000 */
[----:B------:R2:W3:Y:S01]  /*0a80*/  F2I.FTZ.U32.TRUNC.NTZ R5, R4 ;  /* 0x0000000400057305 */ /* 0x0004e2000021f000 */
[----:B0-----:R-:W-:Y:S01]  /*0a90*/  IMAD.MOV.U32 R2, RZ, RZ, RZ ;  /* 0x000000ffff027224 */ /* 0x001fe200078e00ff */
[C---:B------:R-:W-:Y:S02]  /*0aa0*/  LOP3.LUT R89, R72.reuse, 0x24, RZ, 0xfc, !PT ;  /* 0x0000002448597812 */ /* 0x040fe400078efcff */
[C---:B------:R-:W-:Y:S02]  /*0ab0*/  LOP3.LUT R90, R72.reuse, 0x22, RZ, 0xfc, !PT ;  /* 0x00000022485a7812 */ /* 0x040fe400078efcff */
[C---:B------:R-:W-:Y:S01]  /*0ac0*/  LOP3.LUT R91, R72.reuse, 0x20, RZ, 0xfc, !PT ;  /* 0x00000020485b7812 */ /* 0x040fe200078efcff */
[--C-:B-1----:R-:W-:Y:S01]  /*0ad0*/  IMAD.MOV R26, RZ, RZ, -R3.reuse ;  /* 0x000000ffff1a7224 */ /* 0x102fe200078e0a03 */
[C---:B------:R-:W-:Y:S01]  /*0ae0*/  LOP3.LUT R92, R72.reuse, 0x1e, RZ, 0xfc, !PT ;  /* 0x0000001e485c7812 */ /* 0x040fe200078efcff */
[----:B--2---:R-:W-:Y:S01]  /*0af0*/  IMAD.MOV.U32 R4, RZ, RZ, RZ ;  /* 0x000000ffff047224 */ /* 0x004fe200078e00ff */
[----:B------:R-:W-:Y:S01]  /*0b00*/  LOP3.LUT R93, R72, 0x1c, RZ, 0xfc, !PT ;  /* 0x0000001c485d7812 */ /* 0x000fe200078efcff */
[----:B------:R-:W-:Y:S01]  /*0b10*/  IMAD R25, R26, R77, RZ ;  /* 0x0000004d1a197224 */ /* 0x000fe200078e02ff */
[----:B------:R-:W-:Y:S01]  /*0b20*/  IABS R26, R8 ;  /* 0x00000008001a7213 */ /* 0x000fe20000000000 */
[----:B------:R-:W-:Y:S01]  /*0b30*/  IMAD R89, R89, R197, RZ ;  /* 0x000000c559597224 */ /* 0x000fe200078e02ff */
[C---:B------:R-:W-:Y:S01]  /*0b40*/  LOP3.LUT R94, R72.reuse, 0x1a, RZ, 0xfc, !PT ;  /* 0x0000001a485e7812 */ /* 0x040fe200078efcff */
[----:B------:R-:W-:Y:S01]  /*0b50*/  IMAD.HI.U32 R3, R3, R25, R2 ;  /* 0x0000001903037227 */ /* 0x000fe200078e0002 */
[----:B------:R-:W-:-:S02]  /*0b60*/  LOP3.LUT R95, R72, 0x18, RZ, 0xfc, !PT ;  /* 0x00000018485f7812 */ /* 0x000fc400078efcff */
[C---:B------:R-:W-:Y:S01]  /*0b70*/  LOP3.LUT R96, R72.reuse, 0x16, RZ, 0xfc, !PT ;  /* 0x0000001648607812 */ /* 0x040fe200078efcff */
[----:B---3--:R-:W-:Y:S01]  /*0b80*/  IMAD.MOV R27, RZ, RZ, -R5 ;  /* 0x000000ffff1b7224 */ /* 0x008fe200078e0a05 */
[C---:B------:R-:W-:Y:S01]  /*0b90*/  LOP3.LUT R97, R72.reuse, 0x14, RZ, 0xfc, !PT ;  /* 0x0000001448617812 */ /* 0x040fe200078efcff */
[C---:B------:R-:W-:Y:S01]  /*0ba0*/  IMAD.HI.U32 R0, R3.reuse, R24, RZ ;  /* 0x0000001803007227 */ /* 0x040fe200078e00ff */
[C---:B------:R-:W-:Y:S02]  /*0bb0*/  LOP3.LUT R98, R72.reuse, 0x12, RZ, 0xfc, !PT ;  /* 0x0000001248627812 */ /* 0x040fe400078efcff */
[C---:B------:R-:W-:Y:S01]  /*0bc0*/  LOP3.LUT R99, R72.reuse, 0x10, RZ, 0xfc, !PT ;  /* 0x0000001048637812 */ /* 0x040fe200078efcff */
[----:B------:R-:W-:Y:S01]  /*0bd0*/  IMAD.HI.U32 R2, R3, R26, RZ ;  /* 0x0000001a03027227 */ /* 0x000fe200078e00ff */
[C---:B------:R-:W-:Y:S02]  /*0be0*/  LOP3.LUT R100, R72.reuse, 0xe, RZ, 0xfc, !PT ;  /* 0x0000000e48647812 */ /* 0x040fe400078efcff */
[C---:B------:R-:W-:Y:S01]  /*0bf0*/  LOP3.LUT R101, R72.reuse, 0xc, RZ, 0xfc, !PT ;  /* 0x0000000c48657812 */ /* 0x040fe200078efcff */
[----:B------:R-:W-:Y:S01]  /*0c00*/  IMAD.MOV R0, RZ, RZ, -R0 ;  /* 0x000000ffff007224 */ /* 0x000fe200078e0a00 */
[C---:B------:R-:W-:Y:S01]  /*0c10*/  LOP3.LUT R102, R72.reuse, 0xa, RZ, 0xfc, !PT ;  /* 0x0000000a48667812 */ /* 0x040fe200078efcff */
[----:B------:R-:W-:Y:S01]  /*0c20*/  IMAD.MOV R25, RZ, RZ, -R2 ;  /* 0x000000ffff197224 */ /* 0x000fe200078e0a02 */
[C---:B------:R-:W-:Y:S01]  /*0c30*/  LOP3.LUT R103, R72.reuse, 0x8, RZ, 0xfc, !PT ;  /* 0x0000000848677812 */ /* 0x040fe200078efcff */
[----:B------:R-:W-:Y:S01]  /*0c40*/  IMAD R2, R77, R0, R24 ;  /* 0x000000004d027224 */ /* 0x000fe200078e0218 */
[C---:B------:R-:W-:Y:S01]  /*0c50*/  LOP3.LUT R104, R72.reuse, 0x6, RZ, 0xfc, !PT ;  /* 0x0000000648687812 */ /* 0x040fe200078efcff */
[----:B------:R-:W-:Y:S01]  /*0c60*/  IMAD R27, R27, R80, RZ ;  /* 0x000000501b1b7224 */ /* 0x000fe200078e02ff */
[C---:B------:R-:W-:Y:S01]  /*0c70*/  LOP3.LUT R105, R72.reuse, 0x4, RZ, 0xfc, !PT ;  /* 0x0000000448697812 */ /* 0x040fe200078efcff */
[----:B------:R-:W-:Y:S01]  /*0c80*/  IMAD.MOV.U32 R24, RZ, RZ, R28 ;  /* 0x000000ffff187224 */ /* 0x000fe200078e001c */
[----:B------:R-:W-:Y:S01]  /*0c90*/  ISETP.GT.U32.AND P0, PT, R77, R2, PT ;  /* 0x000000024d00720c */ /* 0x000fe20003f04070 */
[----:B------:R-:W-:Y:S01]  /*0ca0*/  IMAD.MOV.U32 R28, RZ, RZ, R29 ;  /* 0x000000ffff1c7224 */ /* 0x000fe200078e001d */
[----:B------:R-:W-:Y:S01]  /*0cb0*/  IABS R29, R14 ;  /* 0x0000000e001d7213 */ /* 0x000fe20000000000 */
[----:B------:R-:W-:Y:S01]  /*0cc0*/  IMAD.HI.U32 R52, R5, R27, R4 ;  /* 0x0000001b05347227 */ /* 0x000fe200078e0004 */
[----:B------:R-:W-:-:S02]  /*0cd0*/  LOP3.LUT R106, R72, 0x2, RZ, 0xfc, !PT ;  /* 0x00000002486a7812 */ /* 0x000fc400078efcff */
[C---:B------:R-:W-:Y:S01]  /*0ce0*/  LOP3.LUT R79, R72.reuse, 0x30, RZ, 0xfc, !PT ;  /* 0x00000030484f7812 */ /* 0x040fe200078efcff */
[C---:B------:R-:W-:Y:S01]  /*0cf0*/  IMAD.HI.U32 R0, R3.reuse, R24, RZ ;  /* 0x0000001803007227 */ /* 0x040fe200078e00ff */
[C---:B------:R-:W-:Y:S02]  /*0d00*/  LOP3.LUT R81, R72.reuse, 0x34, RZ, 0xfc, !PT ;  /* 0x0000003448517812 */ /* 0x040fe400078efcff */
[C---:B------:R-:W-:Y:S01]  /*0d10*/  LOP3.LUT R82, R72.reuse, 0x36, RZ, 0xfc, !PT ;  /* 0x0000003648527812 */ /* 0x040fe200078efcff */
[----:B------:R-:W-:Y:S01]  /*0d20*/  IMAD.HI.U32 R5, R3, R28, RZ ;  /* 0x0000001c03057227 */ /* 0x000fe200078e00ff */
[C---:B------:R-:W-:Y:S02]  /*0d30*/  LOP3.LUT R83, R72.reuse, 0x38, RZ, 0xfc, !PT ;  /* 0x0000003848537812 */ /* 0x040fe400078efcff */
[C---:B------:R-:W-:Y:S01]  /*0d40*/  LOP3.LUT R84, R72.reuse, 0x3a, RZ, 0xfc, !PT ;  /* 0x0000003a48547812 */ /* 0x040fe200078efcff */
[C---:B------:R-:W-:Y:S01]  /*0d50*/  IMAD R4, R77.reuse, R25, R26 ;  /* 0x000000194d047224 */ /* 0x040fe200078e021a */
[C---:B------:R-:W-:Y:S01]  /*0d60*/  LOP3.LUT R85, R72.reuse, 0x3c, RZ, 0xfc, !PT ;  /* 0x0000003c48557812 */ /* 0x040fe200078efcff */
[----:B------:R-:W-:Y:S01]  /*0d70*/  IMAD.MOV R26, RZ, RZ, -R0 ;  /* 0x000000ffff1a7224 */ /* 0x000fe200078e0a00 */
[----:B------:R-:W-:Y:S01]  /*0d80*/  LOP3.LUT R86, R72, 0x3e, RZ, 0xfc, !PT ;  /* 0x0000003e48567812 */ /* 0x000fe200078efcff */
[----:B------:R-:W-:Y:S01]  /*0d90*/  IMAD.MOV R27, RZ, RZ, -R5 ;  /* 0x000000ffff1b7224 */ /* 0x000fe200078e0a05 */
[----:B------:R-:W-:Y:S01]  /*0da0*/  ISETP.GT.U32.AND P5, PT, R77, R4, PT ;  /* 0x000000044d00720c */ /* 0x000fe20003fa4070 */
[----:B------:R-:W-:-:S04]  /*0db0*/  IMAD.HI.U32 R25, R3, R32, RZ ;  /* 0x0000002003197227 */ /* 0x000fc800078e00ff */
[C---:B------:R-:W-:Y:S02]  /*0dc0*/  IMAD R5, R77.reuse, R26, R24 ;  /* 0x0000001a4d057224 */ /* 0x040fe400078e0218 */
[----:B------:R-:W-:Y:S02]  /*0dd0*/  IMAD R24, R77, R27, R28 ;  /* 0x0000001b4d187224 */ /* 0x000fe400078e021c */
[----:B------:R-:W-:Y:S01]  /*0de0*/  IMAD.HI.U32 R26, R3, R34, RZ ;  /* 0x00000022031a7227 */ /* 0x000fe200078e00ff */
[----:B------:R-:W-:-:S03]  /*0df0*/  ISETP.GT.U32.AND P4, PT, R77, R5, PT ;  /* 0x000000054d00720c */ /* 0x000fc60003f84070 */
[----:B------:R-:W-:-:S04]  /*0e00*/  IMAD.HI.U32 R0, R3, R30, RZ ;  /* 0x0000001e03007227 */ /* 0x000fc800078e00ff */
[----:B------:R-:W-:Y:S02]  /*0e10*/  IMAD.MOV R27, RZ, RZ, -R25 ;  /* 0x000000ffff1b7224 */ /* 0x000fe400078e0a19 */
[----:B------:R-:W-:Y:S02]  /*0e20*/  IMAD.MOV R28, RZ, RZ, -R26 ;  /* 0x000000ffff1c7224 */ /* 0x000fe400078e0a1a */
[----:B------:R-:W-:Y:S02]  /*0e30*/  IMAD.MOV R0, RZ, RZ, -R0 ;  /* 0x000000ffff007224 */ /* 0x000fe400078e0a00 */
[C---:B------:R-:W-:Y:S02]  /*0e40*/  IMAD R26, R77.reuse, R27, R32 ;  /* 0x0000001b4d1a7224 */ /* 0x040fe400078e0220 */
[----:B------:R-:W-:Y:S02]  /*0e50*/  IMAD.MOV.U32 R32, RZ, RZ, R29 ;  /* 0x000000ffff207224 */ /* 0x000fe400078e001d */
[C---:B------:R-:W-:Y:S01]  /*0e60*/  IMAD R25, R77.reuse, R0, R30 ;  /* 0x000000004d197224 */ /* 0x040fe200078e021e */
[C---:B------:R-:W-:Y:S01]  /*0e70*/  ISETP.GT.U32.AND P2, PT, R77.reuse, R26, PT ;  /* 0x0000001a4d00720c */ /* 0x040fe20003f44070 */
[----:B------:R-:W-:Y:S01]  /*0e80*/  IMAD R27, R77, R28, R34 ;  /* 0x0000001c4d1b7224 */ /* 0x000fe200078e0222 */
[----:B------:R-:W-:Y:S01]  /*0e90*/  IABS R34, R16 ;  /* 0x0000001000227213 */ /* 0x000fe20000000000 */
[----:B------:R-:W-:Y:S01]  /*0ea0*/  IMAD.HI.U32 R0, R3, R32, RZ ;  /* 0x0000002003007227 */ /* 0x000fe200078e00ff */
[----:B------:R-:W-:-:S03]  /*0eb0*/  ISETP.GT.U32.AND P3, PT, R77, R25, PT ;  /* 0x000000194d00720c */ /* 0x000fc60003f64070 */
[----:B------:R-:W-:-:S04]  /*0ec0*/  IMAD.HI.U32 R28, R3, R36, RZ ;  /* 0x00000024031c7227 */ /* 0x000fc800078e00ff */
[----:B------:R-:W-:Y:S02]  /*0ed0*/  IMAD.MOV R29, RZ, RZ, -R0 ;  /* 0x000000ffff1d7224 */ /* 0x000fe400078e0a00 */
[----:B------:R-:W-:Y:S02]  /*0ee0*/  IMAD.MOV R31, RZ, RZ, -R28 ;  /* 0x000000ffff1f7224 */ /* 0x000fe400078e0a1c */
[----:B------:R-:W-:-:S04]  /*0ef0*/  IMAD.HI.U32 R0, R3, R34, RZ ;  /* 0x0000002203007227 */ /* 0x000fc800078e00ff */
[----:B------:R-:W-:-:S04]  /*0f00*/  IMAD.HI.U32 R30, R3, R38, RZ ;  /* 0x00000026031e7227 */ /* 0x000fc800078e00ff */
[C---:B------:R-:W-:Y:S02]  /*0f10*/  IMAD R28, R77.reuse, R29, R32 ;  /* 0x0000001d4d1c7224 */ /* 0x040fe400078e0220 */
[----:B------:R-:W-:Y:S01]  /*0f20*/  IMAD R29, R77, R31, R36 ;  /* 0x0000001f4d1d7224 */ /* 0x000fe200078e0224 */
[----:B------:R-:W-:Y:S01]  /*0f30*/  IABS R36, R20 ;  /* 0x0000001400247213 */ /* 0x000fe20000000000 */
[----:B------:R-:W-:-:S04]  /*0f40*/  IMAD.HI.U32 R31, R3, R40, RZ ;  /* 0x00000028031f7227 */ /* 0x000fc800078e00ff */
[----:B------:R-:W-:Y:S02]  /*0f50*/  IMAD.MOV R0, RZ, RZ, -R0 ;  /* 0x000000ffff007224 */ /* 0x000fe400078e0a00 */
[----:B------:R-:W-:Y:S02]  /*0f60*/  IMAD.MOV R32, RZ, RZ, -R30 ;  /* 0x000000ffff207224 */ /* 0x000fe400078e0a1e */
[----:B------:R-:W-:Y:S02]  /*0f70*/  IMAD.MOV R33, RZ, RZ, -R31 ;  /* 0x000000ffff217224 */ /* 0x000fe400078e0a1f */
[C---:B------:R-:W-:Y:S02]  /*0f80*/  IMAD R30, R77.reuse, R0, R34 ;  /* 0x000000004d1e7224 */ /* 0x040fe400078e0222 */
[----:B------:R-:W-:Y:S02]  /*0f90*/  IMAD R31, R77, R32, R38 ;  /* 0x000000204d1f7224 */ /* 0x000fe400078e0226 */
[----:B------:R-:W-:-:S02]  /*0fa0*/  IMAD.MOV.U32 R34, RZ, RZ, R35 ;  /* 0x000000ffff227224 */ /* 0x000fc400078e0023 */
[----:B------:R-:W-:Y:S02]  /*0fb0*/  IMAD.MOV.U32 R38, RZ, RZ, R36 ;  /* 0x000000ffff267224 */ /* 0x000fe400078e0024 */
[----:B------:R-:W-:Y:S01]  /*0fc0*/  IMAD R32, R77, R33, R40 ;  /* 0x000000214d207224 */ /* 0x000fe200078e0228 */
[----:B------:R-:W-:Y:S01]  /*0fd0*/  IABS R40, R21 ;  /* 0x0000001500287213 */ /* 0x000fe20000000000 */
[----:B------:R-:W-:-:S04]  /*0fe0*/  IMAD.HI.U32 R0, R3, R34, RZ ;  /* 0x0000002203007227 */ /* 0x000fc800078e00ff */
[----:B------:R-:W-:-:S04]  /*0ff0*/  IMAD.HI.U32 R33, R3, R38, RZ ;  /* 0x0000002603217227 */ /* 0x000fc800078e00ff */
[----:B------:R-:W-:Y:S02]  /*1000*/  IMAD.MOV R36, RZ, RZ, -R0 ;  /* 0x000000ffff247224 */ /* 0x000fe400078e0a00 */
[----:B------:R-:W-:Y:S02]  /*1010*/  IMAD.MOV R37, RZ, RZ, -R33 ;  /* 0x000000ffff257224 */ /* 0x000fe400078e0a21 */
[----:B------:R-:W-:-:S04]  /*1020*/  IMAD.HI.U32 R35, R3, R42, RZ ;  /* 0x0000002a03237227 */ /* 0x000fc800078e00ff */
[C---:B------:R-:W-:Y:S02]  /*1030*/  IMAD R33, R77.reuse, R36, R34 ;  /* 0x000000244d217224 */ /* 0x040fe400078e0222 */
[----:B------:R-:W-:Y:S02]  /*1040*/  IMAD R34, R77, R37, R38 ;  /* 0x000000254d227224 */ /* 0x000fe400078e0226 */
[----:B------:R-:W-:-:S04]  /*1050*/  IMAD.HI.U32 R36, R3, R46, RZ ;  /* 0x0000002e03247227 */ /* 0x000fc800078e00ff */
[----:B------:R-:W-:-:S04]  /*1060*/  IMAD.HI.U32 R0, R3, R40, RZ ;  /* 0x0000002803007227 */ /* 0x000fc800078e00ff */
[----:B------:R-:W-:Y:S02]  /*1070*/  IMAD.MOV R37, RZ, RZ, -R35 ;  /* 0x000000ffff257224 */ /* 0x000fe400078e0a23 */
[----:B------:R-:W-:Y:S02]  /*1080*/  IMAD.MOV R38, RZ, RZ, -R36 ;  /* 0x000000ffff267224 */ /* 0x000fe400078e0a24 */
[----:B------:R-:W-:Y:S02]  /*1090*/  IMAD.MOV R0, RZ, RZ, -R0 ;  /* 0x000000ffff007224 */ /* 0x000fe400078e0a00 */
[C---:B------:R-:W-:Y:S02]  /*10a0*/  IMAD R36, R77.reuse, R37, R42 ;  /* 0x000000254d247224 */ /* 0x040fe400078e022a */
[----:B------:R-:W-:Y:S02]  /*10b0*/  IMAD.MOV.U32 R42, RZ, RZ, R39 ;  /* 0x000000ffff2a7224 */ /* 0x000fe400078e0027 */
[----:B------:R-:W-:-:S02]  /*10c0*/  IMAD R35, R77, R0, R40 ;  /* 0x000000004d237224 */ /* 0x000fc400078e0228 */
[----:B------:R-:W-:Y:S01]  /*10d0*/  IMAD R37, R77, R38, R46 ;  /* 0x000000264d257224 */ /* 0x000fe200078e022e */
[----:B------:R-:W-:Y:S01]  /*10e0*/  IABS R46, R58 ;  /* 0x0000003a002e7213 */ /* 0x000fe20000000000 */
[----:B------:R-:W-:-:S04]  /*10f0*/  IMAD.HI.U32 R0, R3, R42, RZ ;  /* 0x0000002a03007227 */ /* 0x000fc800078e00ff */
[----:B------:R-:W-:-:S04]  /*1100*/  IMAD.HI.U32 R38, R3, R48, RZ ;  /* 0x0000003003267227 */ /* 0x000fc800078e00ff */
[----:B------:R-:W-:Y:S02]  /*1110*/  IMAD.MOV R39, RZ, RZ, -R0 ;  /* 0x000000ffff277224 */ /* 0x000fe400078e0a00 */
[----:B------:R-:W-:-:S04]  /*1120*/  IMAD.HI.U32 R0, R3, R46, RZ ;  /* 0x0000002e03007227 */ /* 0x000fc800078e00ff */
[----:B------:R-:W-:Y:S02]  /*1130*/  IMAD.MOV R41, RZ, RZ, -R38 ;  /* 0x000000ffff297224 */ /* 0x000fe400078e0a26 */
[----:B------:R-:W-:-:S04]  /*1140*/  IMAD.HI.U32 R40, R3, R50, RZ ;  /* 0x0000003203287227 */ /* 0x000fc800078e00ff */
[C---:B------:R-:W-:Y:S02]  /*1150*/  IMAD R38, R77.reuse, R39, R42 ;  /* 0x000000274d267224 */ /* 0x040fe400078e022a */
[----:B------:R-:W-:Y:S02]  /*1160*/  IMAD.MOV R0, RZ, RZ, -R0 ;  /* 0x000000ffff007224 */ /* 0x000fe400078e0a00 */
[----:B------:R-:W-:Y:S01]  /*1170*/  IMAD R39, R77, R41, R48 ;  /* 0x000000294d277224 */ /* 0x000fe200078e0230 */
[----:B------:R-:W-:Y:S01]  /*1180*/  IABS R48, R62 ;  /* 0x0000003e00307213 */ /* 0x000fe20000000000 */
[----:B------:R-:W-:-:S04]  /*1190*/  IMAD.HI.U32 R41, R3, R54, RZ ;  /* 0x0000003603297227 */ /* 0x000fc800078e00ff */
[----:B------:R-:W-:Y:S02]  /*11a0*/  IMAD.MOV R42, RZ, RZ, -R40 ;  /* 0x000000ffff2a7224 */ /* 0x000fe400078e0a28 */
[C---:B------:R-:W-:Y:S02]  /*11b0*/  IMAD R40, R77.reuse, R0, R46 ;  /* 0x000000004d287224 */ /* 0x040fe400078e022e */
[----:B------:R-:W-:Y:S02]  /*11c0*/  IMAD.MOV.U32 R46, RZ, RZ, R47 ;  /* 0x000000ffff2e7224 */ /* 0x000fe400078e002f */
[----:B------:R-:W-:Y:S02]  /*11d0*/  IMAD.MOV R43, RZ, RZ, -R41 ;  /* 0x000000ffff2b7224 */ /* 0x000fe400078e0a29 */
[----:B------:R-:W-:Y:S02]  /*11e0*/  IMAD R41, R77, R42, R50 ;  /* 0x0000002a4d297224 */ /* 0x000fe400078e0232 */
[----:B------:R-:W-:-:S02]  /*11f0*/  IMAD.MOV.U32 R50, RZ, RZ, R48 ;  /* 0x000000ffff327224 */ /* 0x000fc400078e0030 */
[----:B------:R-:W-:-:S04]  /*1200*/  IMAD.HI.U32 R0, R3, R46, RZ ;  /* 0x0000002e03007227 */ /* 0x000fc800078e00ff */
[----:B------:R-:W-:Y:S01]  /*1210*/  IMAD R42, R77, R43, R54 ;  /* 0x0000002b4d2a7224 */ /* 0x000fe200078e0236 */
[----:B------:R-:W-:Y:S01]  /*1220*/  IABS R54, R63 ;  /* 0x0000003f00367213 */ /* 0x000fe20000000000 */
[----:B------:R-:W-:-:S04]  /*1230*/  IMAD.HI.U32 R43, R3, R50, RZ ;  /* 0x00000032032b7227 */ /* 0x000fc800078e00ff */
[----:B------:R-:W-:Y:S02]  /*1240*/  IMAD.MOV R48, RZ, RZ, -R0 ;  /* 0x000000ffff307224 */ /* 0x000fe400078e0a00 */
[----:B------:R-:W-:Y:S02]  /*1250*/  IMAD.MOV R49, RZ, RZ, -R43 ;  /* 0x000000ffff317224 */ /* 0x000fe400078e0a2b */
[----:B------:R-:W-:-:S04]  /*1260*/  IMAD.HI.U32 R0, R3, R54, RZ ;  /* 0x0000003603007227 */ /* 0x000fc800078e00ff */
[----:B------:R-:W-:Y:S02]  /*1270*/  IMAD R43, R77, R48, R46 ;  /* 0x000000304d2b7224 */ /* 0x000fe400078e022e */
[----:B------:R-:W-:-:S04]  /*1280*/  IMAD.HI.U32 R48, R3, R76, RZ ;  /* 0x0000004c03307227 */ /* 0x000fc800078e00ff */
[----:B------:R-:W-:-:S04]  /*1290*/  IMAD.HI.U32 R47, R3, R74, RZ ;  /* 0x0000004a032f7227 */ /* 0x000fc800078e00ff */
[----:B------:R-:W-:Y:S02]  /*12a0*/  IMAD.MOV R0, RZ, RZ, -R0 ;  /* 0x000000ffff007224 */ /* 0x000fe400078e0a00 */
[----:B------:R-:W-:Y:S02]  /*12b0*/  IMAD.MOV R51, RZ, RZ, -R48 ;  /* 0x000000ffff337224 */ /* 0x000fe400078e0a30 */
[C---:B------:R-:W-:Y:S01]  /*12c0*/  IMAD R46, R77.reuse, R49, R50 ;  /* 0x000000314d2e7224 */ /* 0x040fe200078e0232 */
[----:B------:R-:W-:Y:S01]  /*12d0*/  IABS R50, R65 ;  /* 0x0000004100327213 */ /* 0x000fe20000000000 */
[----:B------:R-:W-:Y:S02]  /*12e0*/  IMAD.MOV R49, RZ, RZ, -R47 ;  /* 0x000000ffff317224 */ /* 0x000fe400078e0a2f */
[C---:B------:R-:W-:Y:S02]  /*12f0*/  IMAD R47, R77.reuse, R0, R54 ;  /* 0x000000004d2f7224 */ /* 0x040fe400078e0236 */
[C---:B------:R-:W-:Y:S01]  /*1300*/  IMAD R54, R77.reuse, R51, R76 ;  /* 0x000000334d367224 */ /* 0x040fe200078e024c */
[----:B------:R-:W-:Y:S01]  /*1310*/  IABS R76, R67 ;  /* 0x00000043004c7213 */ /* 0x000fe20000000000 */
[--C-:B------:R-:W-:Y:S01]  /*1320*/  @!P0 IMAD.IADD R2, R2, 0x1, -R77.reuse ;  /* 0x0000000102028824 */ /* 0x100fe200078e0a4d */
[C---:B------:R-:W-:Y:S01]  /*1330*/  ISETP.GT.U32.AND P0, PT, R77.reuse, R24, PT ;  /* 0x000000184d00720c */ /* 0x040fe20003f04070 */
[--C-:B------:R-:W-:Y:S01]  /*1340*/  @!P5 IMAD.IADD R4, R4, 0x1, -R77.reuse ;  /* 0x000000010404d824 */ /* 0x100fe200078e0a4d */
[----:B------:R-:W-:Y:S01]  /*1350*/  ISETP.GT.U32.AND P1, PT, R77, R54, PT ;  /* 0x000000364d00720c */ /* 0x000fe20003f24070 */
[--C-:B------:R-:W-:Y:S01]  /*1360*/  @!P3 IMAD.IADD R25, R25, 0x1, -R77.reuse ;  /* 0x000000011919b824 */ /* 0x100fe200078e0a4d */
[C---:B------:R-:W-:Y:S01]  /*1370*/  ISETP.GT.U32.AND P6, PT, R77.reuse, R2, PT ;  /* 0x000000024d00720c */ /* 0x040fe20003fc4070 */
[--C-:B------:R-:W-:Y:S01]  /*1380*/  @!P2 IMAD.IADD R26, R26, 0x1, -R77.reuse ;  /* 0x000000011a1aa824 */ /* 0x100fe200078e0a4d */
[----:B------:R-:W-:Y:S01]  /*1390*/  ISETP.GT.U32.AND P5, PT, R77, R29, PT ;  /* 0x0000001d4d00720c */ /* 0x000fe20003fa4070 */
[----:B------:R-:W-:Y:S01]  /*13a0*/  @!P4 IMAD.IADD R5, R5, 0x1, -R77 ;  /* 0x000000010505c824 */ /* 0x000fe200078e0a4d */
[C---:B------:R-:W-:Y:S01]  /*13b0*/  ISETP.GT.U32.AND P3, PT, R77.reuse, R32, PT ;  /* 0x000000204d00720c */ /* 0x040fe20003f64070 */
[C---:B------:R-:W-:Y:S01]  /*13c0*/  IMAD R48, R77.reuse, R49, R74 ;  /* 0x000000314d307224 */ /* 0x040fe200078e024a */
[C---:B------:R-:W-:Y:S01]  /*13d0*/  ISETP.GT.U32.AND P2, PT, R77.reuse, R33, PT ;  /* 0x000000214d00720c */ /* 0x040fe20003f44070 */
[----:B------:R-:W-:Y:S01]  /*13e0*/  IMAD.MOV.U32 R74, RZ, RZ, R53 ;  /* 0x000000ffff4a7224 */ /* 0x000fe200078e0035 */
[C---:B------:R-:W-:Y:S01]  /*13f0*/  ISETP.GT.U32.AND P4, PT, R77.reuse, R30, PT ;  /* 0x0000001e4d00720c */ /* 0x040fe20003f84070 */
[--C-:B------:R-:W-:Y:S01]  /*1400*/  @!P0 IMAD.IADD R24, R24, 0x1, -R77.reuse ;  /* 0x0000000118188824 */ /* 0x100fe200078e0a4d */
[----:B------:R-:W-:Y:S01]  /*1410*/  ISETP.GT.U32.AND P0, PT, R77, R31, PT ;  /* 0x0000001f4d00720c */ /* 0x000fe20003f04070 */
[----:B------:R-:W-:-:S02]  /*1420*/  @!P1 IMAD.IADD R54, R54, 0x1, -R77 ;  /* 0x0000000136369824 */ /* 0x000fc400078e0a4d */
[--C-:B------:R-:W-:Y:S01]  /*1430*/  @!P6 IMAD.IADD R2, R2, 0x1, -R77.reuse ;  /* 0x000000010202e824 */ /* 0x100fe200078e0a4d */
[----:B------:R-:W-:Y:S01]  /*1440*/  ISETP.GT.U32.AND P6, PT, R77, R28, PT ;  /* 0x0000001c4d00720c */ /* 0x000fe20003fc4070 */
        /* <DEDUP_REMOVED lines=9> */
[----:B------:R-:W-:Y:S01]  /*14e0*/  ISETP.GT.U32.AND P0, PT, R77, R25, PT ;  /* 0x000000194d00720c */ /* 0x000fe20003f04070 */
[----:B------:R-:W-:-:S04]  /*14f0*/  IMAD.HI.U32 R0, R3, R50, RZ ;  /* 0x0000003203007227 */ /* 0x000fc800078e00ff */
        /* <DEDUP_REMOVED lines=14> */
[C---:B------:R-:W-:Y:S01]  /*15e0*/  ISETP.GT.U32.AND P6, PT, R77.reuse, R29, PT ;  /* 0x0000001d4d00720c */ /* 0x040fe20003fc4070 */
[----:B------:R-:W-:Y:S01]  /*15f0*/  IMAD.MOV R51, RZ, RZ, -R0 ;  /* 0x000000ffff337224 */ /* 0x000fe200078e0a00 */
[----:B------:R-:W-:Y:S01]  /*1600*/  ISETP.GT.U32.AND P2, PT, R77, R27, PT ;  /* 0x0000001b4d00720c */ /* 0x000fe20003f44070 */
[--C-:B------:R-:W-:Y:S02]  /*1610*/  @!P4 IMAD.IADD R24, R24, 0x1, -R77.reuse ;  /* 0x000000011818c824 */ /* 0x100fe400078e0a4d */
[--C-:B------:R-:W-:Y:S01]  /*1620*/  @!P0 IMAD.IADD R31, R31, 0x1, -R77.reuse ;  /* 0x000000011f1f8824 */ /* 0x100fe200078e0a4d */
[C---:B------:R-:W-:Y:S01]  /*1630*/  ISETP.GT.U32.AND P0, PT, R77.reuse, R38, PT ;  /* 0x000000264d00720c */ /* 0x040fe20003f04070 */
[--C-:B------:R-:W-:Y:S01]  /*1640*/  @!P5 IMAD.IADD R30, R30, 0x1, -R77.reuse ;  /* 0x000000011e1ed824 */ /* 0x100fe200078e0a4d */
[C---:B------:R-:W-:Y:S01]  /*1650*/  ISETP.GT.U32.AND P5, PT, R77.reuse, R37, PT ;  /* 0x000000254d00720c */ /* 0x040fe20003fa4070 */
[--C-:B------:R-:W-:Y:S01]  /*1660*/  @!P3 IMAD.IADD R32, R32, 0x1, -R77.reuse ;  /* 0x000000012020b824 */ /* 0x100fe200078e0a4d */
[C---:B------:R-:W-:Y:S01]  /*1670*/  ISETP.GT.U32.AND P3, PT, R77.reuse, R39, PT ;  /* 0x000000274d00720c */ /* 0x040fe20003f64070 */
[----:B------:R-:W-:Y:S01]  /*1680*/  @!P1 IMAD.IADD R34, R34, 0x1, -R77 ;  /* 0x0000000122229824 */ /* 0x000fe200078e0a4d */
[----:B------:R-:W-:Y:S01]  /*1690*/  ISETP.GT.U32.AND P1, PT, R77, R28, PT ;  /* 0x0000001c4d00720c */ /* 0x000fe20003f24070 */
[----:B------:R-:W-:-:S03]  /*16a0*/  IMAD.HI.U32 R0, R3, R76, RZ ;  /* 0x0000004c03007227 */ /* 0x000fc600078e00ff */
[----:B------:R-:W-:Y:S01]  /*16b0*/  ISETP.GT.U32.AND P4, PT, R77, R34, PT ;  /* 0x000000224d00720c */ /* 0x000fe20003f84070 */
[----:B------:R-:W-:Y:S01]  /*16c0*/  @!P2 IMAD.IADD R27, R27, 0x1, -R77 ;  /* 0x000000011b1ba824 */ /* 0x000fe200078e0a4d */
[C---:B------:R-:W-:Y:S01]  /*16d0*/  ISETP.GT.U32.AND P2, PT, R77.reuse, R33, PT ;  /* 0x000000214d00720c */ /* 0x040fe20003f44070 */
[----:B------:R-:W-:Y:S02]  /*16e0*/  IMAD.MOV R53, RZ, RZ, -R49 ;  /* 0x000000ffff357224 */ /* 0x000fe400078e0a31 */
[----:B------:R-:W-:Y:S02]  /*16f0*/  IMAD R49, R77, R51, R50 ;  /* 0x000000334d317224 */ /* 0x000fe400078e0232 */
[----:B------:R-:W-:-:S04]  /*1700*/  IMAD.HI.U32 R51, R3, R78, RZ ;  /* 0x0000004e03337227 */ /* 0x000fc800078e00ff */
[--C-:B------:R-:W-:Y:S01]  /*1710*/  @!P1 IMAD.IADD R28, R28, 0x1, -R77.reuse ;  /* 0x000000011c1c9824 */ /* 0x100fe200078e0a4d */
[----:B------:R-:W-:Y:S01]  /*1720*/  ISETP.GT.U32.AND P1, PT, R77, R35, PT ;  /* 0x000000234d00720c */ /* 0x000fe20003f24070 */
[--C-:B------:R-:W-:Y:S01]  /*1730*/  @!P6 IMAD.IADD R29, R29, 0x1, -R77.reuse ;  /* 0x000000011d1de824 */ /* 0x100fe200078e0a4d */
[----:B------:R-:W-:Y:S01]  /*1740*/  ISETP.GT.U32.AND P6, PT, R77, R36, PT ;  /* 0x000000244d00720c */ /* 0x000fe20003fc4070 */
[----:B------:R-:W-:Y:S01]  /*1750*/  @!P2 IMAD.IADD R33, R33, 0x1, -R77 ;  /* 0x000000012121a824 */ /* 0x000fe200078e0a4d */
[----:B------:R-:W-:Y:S01]  /*1760*/  ISETP.GT.U32.AND P2, PT, R77, R40, PT ;  /* 0x000000284d00720c */ /* 0x000fe20003f44070 */
[----:B------:R-:W-:Y:S02]  /*1770*/  IMAD.MOV R0, RZ, RZ, -R0 ;  /* 0x000000ffff007224 */ /* 0x000fe400078e0a00 */
[----:B------:R-:W-:-:S04]  /*1780*/  IMAD.HI.U32 R52, R52, R55, RZ ;  /* 0x0000003734347227 */ /* 0x000fc800078e00ff */
[----:B------:R-:W-:Y:S01]  /*1790*/  @!P0 IMAD.IADD R38, R38, 0x1, -R77 ;  /* 0x0000000126268824 */ /* 0x000fe200078e0a4d */
[C---:B------:R-:W-:Y:S01]  /*17a0*/  ISETP.GT.U32.AND P0, PT, R77.reuse, R47, PT ;  /* 0x0000002f4d00720c */ /* 0x040fe20003f04070 */
[----:B------:R-:W-:Y:S01]  /*17b0*/  IMAD R50, R77, R53, R74 ;  /* 0x000000354d327224 */ /* 0x000fe200078e024a */
[C---:B------:R-:W-:Y:S01]  /*17c0*/  LOP3.LUT R74, R72.reuse, 0x26, RZ, 0xfc, !PT ;  /* 0x00000026484a7812 */ /* 0x040fe200078efcff */
[----:B------:R-:W-:Y:S02]  /*17d0*/  IMAD.MOV R53, RZ, RZ, -R51 ;  /* 0x000000ffff357224 */ /* 0x000fe400078e0a33 */
[----:B------:R-:W-:Y:S01]  /*17e0*/  @!P1 IMAD.IADD R35, R35, 0x1, -R77 ;  /* 0x0000000123239824 */ /* 0x000fe200078e0a4d */
[C---:B------:R-:W-:Y:S01]  /*17f0*/  ISETP.GT.U32.AND P1, PT, R77.reuse, R42, PT ;  /* 0x0000002a4d00720c */ /* 0x040fe20003f24070 */
[----:B------:R-:W-:Y:S01]  /*1800*/  IMAD R51, R77, R0, R76 ;  /* 0x000000004d337224 */ /* 0x000fe200078e024c */
[----:B------:R-:W-:Y:S01]  /*1810*/  LOP3.LUT R76, R72, 0x2a, RZ, 0xfc, !PT ;  /* 0x0000002a484c7812 */ /* 0x000fe200078efcff */
[----:B------:R-:W-:-:S02]  /*1820*/  IMAD.MOV R0, RZ, RZ, -R52 ;  /* 0x000000ffff007224 */ /* 0x000fc400078e0a34 */
[--C-:B------:R-:W-:Y:S01]  /*1830*/  @!P4 IMAD.IADD R34, R34, 0x1, -R77.reuse ;  /* 0x000000012222c824 */ /* 0x100fe200078e0a4d */
[----:B------:R-:W-:Y:S01]  /*1840*/  ISETP.GT.U32.AND P4, PT, R77, R41, PT ;  /* 0x000000294d00720c */ /* 0x000fe20003f84070 */
[--C-:B------:R-:W-:Y:S01]  /*1850*/  @!P5 IMAD.IADD R37, R37, 0x1, -R77.reuse ;  /* 0x000000012525d824 */ /* 0x100fe200078e0a4d */
[----:B------:R-:W-:Y:S01]  /*1860*/  ISETP.GT.U32.AND P5, PT, R77, R46, PT ;  /* 0x0000002e4d00720c */ /* 0x000fe20003fa4070 */
[----:B------:R-:W-:Y:S01]  /*1870*/  @!P3 IMAD.IADD R39, R39, 0x1, -R77 ;  /* 0x000000012727b824 */ /* 0x000fe200078e0a4d */
[C---:B------:R-:W-:Y:S01]  /*1880*/  ISETP.GT.U32.AND P3, PT, R77.reuse, R48, PT ;  /* 0x000000304d00720c */ /* 0x040fe20003f64070 */
[----:B------:R-:W-:Y:S02]  /*1890*/  IMAD R55, R80, R0, R55 ;  /* 0x0000000050377224 */ /* 0x000fe400078e0237 */
[C---:B------:R-:W-:Y:S01]  /*18a0*/  IMAD R52, R77.reuse, R53, R78 ;  /* 0x000000354d347224 */ /* 0x040fe200078e024e */
[----:B------:R-:W-:Y:S01]  /*18b0*/  IABS R53, R69 ;  /* 0x0000004500357213 */ /* 0x000fe20000000000 */
[--C-:B------:R-:W-:Y:S01]  /*18c0*/  @!P6 IMAD.IADD R36, R36, 0x1, -R77.reuse ;  /* 0x000000012424e824 */ /* 0x100fe200078e0a4d */
[----:B------:R-:W-:Y:S01]  /*18d0*/  ISETP.GT.U32.AND P6, PT, R77, R43, PT ;  /* 0x0000002b4d00720c */ /* 0x000fe20003fc4070 */
[--C-:B------:R-:W-:Y:S01]  /*18e0*/  @!P2 IMAD.IADD R40, R40, 0x1, -R77.reuse ;  /* 0x000000012828a824 */ /* 0x100fe200078e0a4d */
[----:B------:R-:W-:Y:S01]  /*18f0*/  ISETP.GT.U32.AND P2, PT, R80, R55, PT ;  /* 0x000000375000720c */ /* 0x000fe20003f44070 */
[--C-:B------:R-:W-:Y:S01]  /*1900*/  @!P0 IMAD.IADD R47, R47, 0x1, -R77.reuse ;  /* 0x000000012f2f8824 */ /* 0x100fe200078e0a4d */
[C---:B------:R-:W-:Y:S01]  /*1910*/  ISETP.GT.U32.AND P0, PT, R77.reuse, R51, PT ;  /* 0x000000334d00720c */ /* 0x040fe20003f04070 */
[----:B------:R-:W-:Y:S01]  /*1920*/  @!P1 IMAD.IADD R42, R42, 0x1, -R77 ;  /* 0x000000012a2a9824 */ /* 0x000fe200078e0a4d */
[----:B------:R-:W-:Y:S01]  /*1930*/  ISETP.GT.U32.AND P1, PT, R77, R36, PT ;  /* 0x000000244d00720c */ /* 0x000fe20003f24070 */
[----:B------:R-:W-:Y:S01]  /*1940*/  IMAD.MOV.U32 R0, RZ, RZ, R53 ;  /* 0x000000ffff007224 */ /* 0x000fe200078e0035 */
[----:B------:R-:W-:Y:S01]  /*1950*/  LOP3.LUT R78, R72, 0x2e, RZ, 0xfc, !PT ;  /* 0x0000002e484e7812 */ /* 0x000fe200078efcff */
[--C-:B------:R-:W-:Y:S01]  /*1960*/  @!P4 IMAD.IADD R41, R41, 0x1, -R77.reuse ;  /* 0x000000012929c824 */ /* 0x100fe200078e0a4d */
[C---:B------:R-:W-:Y:S01]  /*1970*/  ISETP.GT.U32.AND P4, PT, R77.reuse, R35, PT ;  /* 0x000000234d00720c */ /* 0x040fe20003f84070 */
[--C-:B------:R-:W-:Y:S01]  /*1980*/  @!P5 IMAD.IADD R46, R46, 0x1, -R77.reuse ;  /* 0x000000012e2ed824 */ /* 0x100fe200078e0a4d */
[C---:B------:R-:W-:Y:S01]  /*1990*/  ISETP.GT.U32.AND P5, PT, R77.reuse, R50, PT ;  /* 0x000000324d00720c */ /* 0x040fe20003fa4070 */
[----:B------:R-:W-:Y:S01]  /*19a0*/  @!P3 IMAD.IADD R48, R48, 0x1, -R77 ;  /* 0x000000013030b824 */ /* 0x000fe200078e0a4d */
[----:B------:R-:W-:Y:S01]  /*19b0*/  ISETP.GT.U32.AND P3, PT, R77, R52, PT ;  /* 0x000000344d00720c */ /* 0x000fe20003f64070 */
[----:B------:R-:W-:-:S04]  /*19c0*/  IMAD.HI.U32 R3, R3, R0, RZ ;  /* 0x0000000003037227 */ /* 0x000fc800078e00ff */
[----:B------:R-:W-:Y:S02]  /*19d0*/  IMAD.MOV R3, RZ, RZ, -R3 ;  /* 0x000000ffff037224 */ /* 0x000fe400078e0a03 */
[----:B------:R-:W-:Y:S02]  /*19e0*/  @!P2 IMAD.IADD R55, R55, 0x1, -R80 ;  /* 0x000000013737a824 */ /* 0x000fe400078e0a50 */
[--C-:B------:R-:W-:Y:S01]  /*19f0*/  @!P0 IMAD.IADD R51, R51, 0x1, -R77.reuse ;  /* 0x0000000133338824 */ /* 0x100fe200078e0a4d */
[C---:B------:R-:W-:Y:S01]  /*1a00*/  ISETP.GT.U32.AND P0, PT, R77.reuse, R40, PT ;  /* 0x000000284d00720c */ /* 0x040fe20003f04070 */
[----:B------:R-:W-:Y:S01]  /*1a10*/  IMAD R53, R77, R3, R0 ;  /* 0x000000034d357224 */ /* 0x000fe200078e0200 */
[----:B------:R-:W-:Y:S01]  /*1a20*/  SHF.R.S32.HI R3, RZ, 0x1f, R174 ;  /* 0x0000001fff037819 */ /* 0x000fe200000114ae */
[--C-:B------:R-:W-:Y:S01]  /*1a30*/  @!P1 IMAD.IADD R36, R36, 0x1, -R77.reuse ;  /* 0x0000000124249824 */ /* 0x100fe200078e0a4d */
[----:B------:R-:W-:Y:S01]  /*1a40*/  ISETP.GT.U32.AND P1, PT, R80, R55, PT ;  /* 0x000000375000720c */ /* 0x000fe20003f24070 */
[--C-:B------:R-:W-:Y:S01]  /*1a50*/  @!P4 IMAD.IADD R35, R35, 0x1, -R77.reuse ;  /* 0x000000012323c824 */ /* 0x100fe200078e0a4d */
[C---:B------:R-:W-:Y:S01]  /*1a60*/  ISETP.GT.U32.AND P2, PT, R77.reuse, R53, PT ;  /* 0x000000354d00720c */ /* 0x040fe20003f44070 */
        /* <DEDUP_REMOVED lines=8> */
[----:B------:R-:W-:Y:S01]  /*1af0*/  IMAD.SHL.U32 R0, R71, 0x2, RZ ;  /* 0x0000000247007824 */ /* 0x000fe200078e00ff */
[----:B------:R-:W-:Y:S01]  /*1b00*/  ISETP.GT.U32.AND P6, PT, R77, R49, PT ;  /* 0x000000314d00720c */ /* 0x000fe20003fc4070 */
[----:B------:R-:W-:Y:S01]  /*1b10*/  @!P1 IMAD.IADD R55, R55, 0x1, -R80 ;  /* 0x0000000137379824 */ /* 0x000fe200078e0a50 */
[----:B------:R-:W-:Y:S01]  /*1b20*/  LOP3.LUT P1, RZ, R73, 0x40, RZ, 0xc0, !PT ;  /* 0x0000004049ff7812 */ /* 0x000fe2000782c0ff */
[--C-:B------:R-:W-:Y:S01]  /*1b30*/  @!P2 IMAD.IADD R53, R53, 0x1, -R77.reuse ;  /* 0x000000013535a824 */ /* 0x100fe200078e0a4d */
[----:B------:R-:W-:Y:S01]  /*1b40*/  ISETP.GT.U32.AND P2, PT, R77, R42, PT ;  /* 0x0000002a4d00720c */ /* 0x000fe20003f44070 */
[--C-:B------:R-:W-:Y:S01]  /*1b50*/  @!P4 IMAD.IADD R37, R37, 0x1, -R77.reuse ;  /* 0x000000012525c824 */ /* 0x100fe200078e0a4d */
[----:B------:R-:W-:Y:S01]  /*1b60*/  SEL R75, RZ, 0x90, !P1 ;  /* 0x00000090ff4b7807 */ /* 0x000fe20004800000 */
[--C-:B------:R-:W-:Y:S01]  /*1b70*/  @!P5 IMAD.IADD R39, R39, 0x1, -R77.reuse ;  /* 0x000000012727d824 */ /* 0x100fe200078e0a4d */
[----:B------:R-:W-:Y:S01]  /*1b80*/  ISETP.GT.U32.AND P4, PT, R77, R43, PT ;  /* 0x0000002b4d00720c */ /* 0x000fe20003f84070 */
[--C-:B------:R-:W-:Y:S01]  /*1b90*/  @!P3 IMAD.IADD R41, R41, 0x1, -R77.reuse ;  /* 0x000000012929b824 */ /* 0x100fe200078e0a4d */
[----:B------:R-:W-:Y:S01]  /*1ba0*/  ISETP.GT.U32.AND P5, PT, R77, R46, PT ;  /* 0x0000002e4d00720c */ /* 0x000fe20003fa4070 */
[--C-:B------:R-:W-:Y:S01]  /*1bb0*/  @!P0 IMAD.IADD R47, R47, 0x1, -R77.reuse ;  /* 0x000000012f2f8824 */ /* 0x100fe200078e0a4d */
[----:B------:R-:W-:Y:S01]  /*1bc0*/  ISETP.GT.U32.AND P3, PT, R77, R48, PT ;  /* 0x000000304d00720c */ /* 0x000fe20003f64070 */
[--C-:B------:R-:W-:Y:S01]  /*1bd0*/  @!P6 IMAD.IADD R49, R49, 0x1, -R77.reuse ;  /* 0x000000013131e824 */ /* 0x100fe200078e0a4d */
[C---:B------:R-:W-:Y:S01]  /*1be0*/  ISETP.GT.U32.AND P1, PT, R77.reuse, R50, PT ;  /* 0x000000324d00720c */ /* 0x040fe20003f24070 */
[-C--:B------:R-:W-:Y:S01]  /*1bf0*/  IMAD R90, R90, R197.reuse, RZ ;  /* 0x000000c55a5a7224 */ /* 0x080fe200078e02ff */
[----:B------:R-:W-:Y:S01]  /*1c00*/  ISETP.GT.U32.AND P0, PT, R77, R52, PT ;  /* 0x000000344d00720c */ /* 0x000fe20003f04070 */
[--C-:B------:R-:W-:Y:S01]  /*1c10*/  @!P2 IMAD.IADD R42, R42, 0x1, -R77.reuse ;  /* 0x000000012a2aa824 */ /* 0x100fe200078e0a4d */
[----:B------:R-:W-:Y:S01]  /*1c20*/  ISETP.GE.AND P2, PT, R6, RZ, PT ;  /* 0x000000ff0600720c */ /* 0x000fe20003f46270 */
[----:B------:R-:W-:Y:S01]  /*1c30*/  IMAD R91, R91, R197, RZ ;  /* 0x000000c55b5b7224 */ /* 0x000fe200078e02ff */
[----:B------:R-:W-:Y:S01]  /*1c40*/  ISETP.GT.U32.AND P6, PT, R77, R38, PT ;  /* 0x000000264d00720c */ /* 0x000fe20003fc4070 */
[--C-:B------:R-:W-:Y:S01]  /*1c50*/  @!P4 IMAD.IADD R43, R43, 0x1, -R77.reuse ;  /* 0x000000012b2bc824 */ /* 0x100fe200078e0a4d */
[C---:B------:R-:W-:Y:S01]  /*1c60*/  ISETP.GT.U32.AND P4, PT, R77.reuse, R51, PT ;  /* 0x000000334d00720c */ /* 0x040fe20003f84070 */
[--C-:B------:R-:W-:Y:S01]  /*1c70*/  @!P5 IMAD.IADD R46, R46, 0x1, -R77.reuse ;  /* 0x000000012e2ed824 */ /* 0x100fe200078e0a4d */
[----:B------:R-:W-:Y:S01]  /*1c80*/  ISETP.NE.AND P5, PT, R44, RZ, PT ;  /* 0x000000ff2c00720c */ /* 0x000fe20003fa5270 */
[--C-:B------:R-:W-:Y:S01]  /*1c90*/  @!P3 IMAD.IADD R48, R48, 0x1, -R77.reuse ;  /* 0x000000013030b824 */ /* 0x100fe200078e0a4d */
[----:B------:R-:W-:Y:S01]  /*1ca0*/  ISETP.GT.U32.AND P3, PT, R77, R53, PT ;  /* 0x000000354d00720c */ /* 0x000fe20003f64070 */
[--C-:B------:R-:W-:Y:S01]  /*1cb0*/  @!P1 IMAD.IADD R50, R50, 0x1, -R77.reuse ;  /* 0x0000000132329824 */ /* 0x100fe200078e0a4d */
[----:B------:R-:W-:Y:S01]  /*1cc0*/  ISETP.GE.AND P1, PT, R8, RZ, PT ;  /* 0x000000ff0800720c */ /* 0x000fe20003f26270 */
[----:B------:R-:W-:Y:S01]  /*1cd0*/  @!P0 IMAD.IADD R52, R52, 0x1, -R77 ;  /* 0x0000000134348824 */ /* 0x000fe200078e0a4d */
[----:B------:R-:W-:Y:S01]  /*1ce0*/  ISETP.GE.AND P0, PT, R9, RZ, PT ;  /* 0x000000ff0900720c */ /* 0x000fe20003f06270 */
[----:B------:R-:W-:Y:S01]  /*1cf0*/  @!P2 IMAD.MOV R55, RZ, RZ, -R55 ;  /* 0x000000ffff37a224 */ /* 0x000fe200078e0a37 */
[----:B------:R-:W-:Y:S01]  /*1d00*/  ISETP.GE.AND P2, PT, R12, RZ, PT ;  /* 0x000000ff0c00720c */ /* 0x000fe20003f46270 */
[--C-:B------:R-:W-:Y:S01]  /*1d10*/  @!P6 IMAD.IADD R38, R38, 0x1, -R77.reuse ;  /* 0x000000012626e824 */ /* 0x100fe200078e0a4d */
[----:B------:R-:W-:Y:S01]  /*1d20*/  ISETP.GT.U32.AND P6, PT, R77, R49, PT ;  /* 0x000000314d00720c */ /* 0x000fe20003fc4070 */
[--C-:B------:R-:W-:Y:S01]  /*1d30*/  @!P4 IMAD.IADD R51, R51, 0x1, -R77.reuse ;  /* 0x000000013333c824 */ /* 0x100fe200078e0a4d */
[----:B------:R-:W-:Y:S01]  /*1d40*/  ISETP.GE.AND P4, PT, R10, RZ, PT ;  /* 0x000000ff0a00720c */ /* 0x000fe20003f86270 */
[----:B------:R-:W-:Y:S01]  /*1d50*/  IMAD R92, R92, R197, RZ ;  /* 0x000000c55c5c7224 */ /* 0x000fe200078e02ff */
[----:B------:R-:W-:Y:S01]  /*1d60*/  @!P5 LOP3.LUT R55, RZ, R44, RZ, 0x33, !PT ;  /* 0x0000002cff37d212 */ /* 0x000fe200078e33ff */
[----:B------:R-:W-:Y:S01]  /*1d70*/  @!P3 IMAD.IADD R53, R53, 0x1, -R77 ;  /* 0x000000013535b824 */ /* 0x000fe200078e0a4d */
[----:B------:R-:W-:Y:S01]  /*1d80*/  ISETP.GE.AND P3, PT, R11, RZ, PT ;  /* 0x000000ff0b00720c */ /* 0x000fe20003f66270 */
[----:B------:R-:W-:Y:S01]  /*1d90*/  @!P1 IMAD.MOV R4, RZ, RZ, -R4 ;  /* 0x000000ffff049224 */ /* 0x000fe200078e0a04 */
[----:B------:R-:W-:Y:S01]  /*1da0*/  ISETP.GE.AND P5, PT, R13, RZ, PT ;  /* 0x000000ff0d00720c */ /* 0x000fe20003fa6270 */
[----:B------:R-:W-:Y:S01]  /*1db0*/  @!P0 IMAD.MOV R5, RZ, RZ, -R5 ;  /* 0x000000ffff058224 */ /* 0x000fe200078e0a05 */
[----:B------:R-:W-:Y:S01]  /*1dc0*/  ISETP.GE.AND P1, PT, R14, RZ, PT ;  /* 0x000000ff0e00720c */ /* 0x000fe20003f26270 */
[----:B------:R-:W-:Y:S01]  /*1dd0*/  @!P2 IMAD.MOV R26, RZ, RZ, -R26 ;  /* 0x000000ffff1aa224 */ /* 0x000fe200078e0a1a */
[----:B------:R-:W-:Y:S01]  /*1de0*/  ISETP.GE.AND P0, PT, R15, RZ, PT ;  /* 0x000000ff0f00720c */ /* 0x000fe20003f06270 */
[----:B------:R-:W-:Y:S01]  /*1df0*/  @!P6 IMAD.IADD R49, R49, 0x1, -R77 ;  /* 0x000000013131e824 */ /* 0x000fe200078e0a4d */
[----:B------:R-:W-:Y:S01]  /*1e00*/  ISETP.GE.AND P2, PT, R18, RZ, PT ;  /* 0x000000ff1200720c */ /* 0x000fe20003f46270 */
[----:B------:R-:W-:Y:S01]  /*1e10*/  @!P4 IMAD.MOV R24, RZ, RZ, -R24 ;  /* 0x000000ffff18c224 */ /* 0x000fe200078e0a18 */
[----:B------:R-:W-:Y:S01]  /*1e20*/  ISETP.GE.AND P4, PT, R16, RZ, PT ;  /* 0x000000ff1000720c */ /* 0x000fe20003f86270 */
[----:B------:R-:W-:Y:S01]  /*1e30*/  IMAD R55, R55, UR4, RZ ;  /* 0x0000000437377c24 */ /* 0x000fe2000f8e02ff */
[----:B------:R-:W-:Y:S01]  /*1e40*/  ISETP.GE.AND P6, PT, R7, RZ, PT ;  /* 0x000000ff0700720c */ /* 0x000fe20003fc6270 */
[----:B------:R-:W-:Y:S01]  /*1e50*/  @!P3 IMAD.MOV R25, RZ, RZ, -R25 ;  /* 0x000000ffff19b224 */ /* 0x000fe200078e0a19 */
        /* <DEDUP_REMOVED lines=12> */
[----:B------:R-:W-:Y:S01]  /*1f20*/  LEA.HI R174, R3, R174, RZ, 0x6 ;  /* 0x000000ae03ae7211 */ /* 0x000fe200078f30ff */
        /* <DEDUP_REMOVED lines=12> */
[----:B------:R-:W-:Y:S01]  /*1ff0*/  ULDC UR4, c[0x0][0x240] ;  /* 0x0000900000047ab9 */ /* 0x000fe20000000800 */
[----:B------:R-:W-:Y:S01]  /*2000*/  LOP3.LUT R3, RZ, R45, RZ, 0x33, !PT ;  /* 0x0000002dff037212 */ /* 0x000fe200078e33ff */
        /* <DEDUP_REMOVED lines=12> */
[-C--:B------:R-:W-:Y:S01]  /*20d0*/  IMAD R93, R93, R197.reuse, RZ ;  /* 0x000000c55d5d7224 */ /* 0x080fe200078e02ff */
[----:B------:R-:W-:Y:S01]  /*20e0*/  LOP3.LUT R0, R75, R0, RZ, 0x3c, !PT ;  /* 0x000000004b007212 */ /* 0x000fe200078e3cff */
[----:B------:R-:W-:Y:S01]  /*20f0*/  @!P3 IMAD.MOV R43, RZ, RZ, -R43 ;  /* 0x000000ffff2bb224 */ /* 0x000fe200078e0a2b */
[----:B------:R-:W-:Y:S01]  /*2100*/  ISETP.GE.AND P3, PT, R67, RZ, PT ;  /* 0x000000ff4300720c */ /* 0x000fe20003f66270 */
[----:B------:R-:W-:Y:S01]  /*2110*/  @!P5 IMAD.MOV R47, RZ, RZ, -R47 ;  /* 0x000000ffff2fd224 */ /* 0x000fe200078e0a2f */
[----:B------:R-:W-:Y:S01]  /*2120*/  ISETP.GE.AND P5, PT, R69, RZ, PT ;  /* 0x000000ff4500720c */ /* 0x000fe20003fa6270 */
[----:B------:R-:W-:Y:S01]  /*2130*/  @!P1 IMAD.MOV R48, RZ, RZ, -R48 ;  /* 0x000000ffff309224 */ /* 0x000fe200078e0a30 */
[----:B------:R-:W-:Y:S01]  /*2140*/  ISETP.GE.AND P1, PT, R70, RZ, PT ;  /* 0x000000ff4600720c */ /* 0x000fe20003f26270 */
[----:B------:R-:W-:Y:S01]  /*2150*/  @!P0 IMAD.MOV R49, RZ, RZ, -R49 ;  /* 0x000000ffff318224 */ /* 0x000fe200078e0a31 */
[----:B------:R-:W-:Y:S01]  /*2160*/  ISETP.NE.AND P0, PT, R45, RZ, PT ;  /* 0x000000ff2d00720c */ /* 0x000fe20003f05270 */
[----:B------:R-:W-:Y:S01]  /*2170*/  @!P2 IMAD.MOV R52, RZ, RZ, -R52 ;  /* 0x000000ffff34a224 */ /* 0x000fe200078e0a34 */
[----:B------:R-:W-:Y:S01]  /*2180*/  LOP3.LUT R75, R72, 0x28, RZ, 0xfc, !PT ;  /* 0x00000028484b7812 */ /* 0x000fe200078efcff */
[----:B------:R-:W-:Y:S01]  /*2190*/  @!P4 IMAD.MOV R50, RZ, RZ, -R50 ;  /* 0x000000ffff32c224 */ /* 0x000fe200078e0a32 */
[C---:B------:R-:W-:Y:S01]  /*21a0*/  SEL R2, R3.reuse, R2, !P0 ;  /* 0x0000000203027207 */ /* 0x040fe20004000000 */
[----:B------:R-:W-:Y:S01]  /*21b0*/  IMAD R94, R94, R197, RZ ;  /* 0x000000c55e5e7224 */ /* 0x000fe200078e02ff */
[C---:B------:R-:W-:Y:S01]  /*21c0*/  SEL R4, R3.reuse, R4, !P0 ;  /* 0x0000000403047207 */ /* 0x040fe20004000000 */
[----:B------:R-:W-:Y:S01]  /*21d0*/  @!P3 IMAD.MOV R51, RZ, RZ, -R51 ;  /* 0x000000ffff33b224 */ /* 0x000fe200078e0a33 */
[C---:B------:R-:W-:Y:S01]  /*21e0*/  SEL R5, R3.reuse, R5, !P0 ;  /* 0x0000000503057207 */ /* 0x040fe20004000000 */
[----:B------:R-:W-:Y:S01]  /*21f0*/  @!P5 IMAD.MOV R53, RZ, RZ, -R53 ;  /* 0x000000ffff35d224 */ /* 0x000fe200078e0a35 */
[----:B------:R-:W-:Y:S01]  /*2200*/  SEL R24, R3, R24, !P0 ;  /* 0x0000001803187207 */ /* 0x000fe20004000000 */
[----:B------:R-:W-:Y:S01]  /*2210*/  @!P1 IMAD.MOV R54, RZ, RZ, -R54 ;  /* 0x000000ffff369224 */ /* 0x000fe200078e0a36 */
[----:B------:R-:W-:Y:S01]  /*2220*/  LEA R110, P1, R55, UR6, 0x1 ;  /* 0x00000006376e7c11 */ /* 0x000fe2000f8208ff */
[----:B------:R-:W-:Y:S01]  /*2230*/  IMAD R44, R2, UR4, RZ ;  /* 0x00000004022c7c24 */ /* 0x000fe2000f8e02ff */
[C---:B------:R-:W-:Y:S01]  /*2240*/  SEL R25, R3.reuse, R25, !P0 ;  /* 0x0000001903197207 */ /* 0x040fe20004000000 */
[----:B------:R-:W-:Y:S01]  /*2250*/  IMAD R45, R4, UR4, RZ ;  /* 0x00000004042d7c24 */ /* 0x000fe2000f8e02ff */
[----:B------:R-:W-:Y:S01]  /*2260*/  SEL R26, R3, R26, !P0 ;  /* 0x0000001a031a7207 */ /* 0x000fe20004000000 */
        /* <DEDUP_REMOVED lines=49> */
[----:B------:R-:W-:Y:S01]  /*2580*/  SEL R53, R3, R53, !P0 ;  /* 0x0000003503357207 */ /* 0x000fe20004000000 */
[----:B------:R-:W-:Y:S01]  /*2590*/  IMAD R50, R50, UR4, RZ ;  /* 0x0000000432327c24 */ /* 0x000fe2000f8e02ff */
[----:B------:R-:W-:Y:S01]  /*25a0*/  LEA.HI.X.SX32 R111, R55, UR7, 0x1, P1 ;  /* 0x00000007376f7c11 */ /* 0x000fe200088f0eff */
[----:B------:R-:W-:Y:S01]  /*25b0*/  ULDC.64 UR6, c[0x0][0x218] ;  /* 0x0000860000067ab9 */ /* 0x000fe20000000a00 */
[----:B------:R-:W-:Y:S01]  /*25c0*/  SEL R3, R3, R54, !P0 ;  /* 0x0000003603037207 */ /* 0x000fe20004000000 */
[----:B------:R-:W-:Y:S01]  /*25d0*/  IMAD R51, R51, UR4, RZ ;  /* 0x0000000433337c24 */ /* 0x000fe2000f8e02ff */
[----:B------:R-:W-:Y:S01]  /*25e0*/  LEA R4, P4, R44, UR6, 0x1 ;  /* 0x000000062c047c11 */ /* 0x000fe2000f8808ff */
[----:B------:R-:W-:Y:S01]  /*25f0*/  IMAD R52, R52, UR4, RZ ;  /* 0x0000000434347c24 */ /* 0x000fe2000f8e02ff */
[----:B------:R-:W-:Y:S01]  /*2600*/  LEA R2, P3, R45, UR6, 0x1 ;  /* 0x000000062d027c11 */ /* 0x000fe2000f8608ff */
[----:B------:R-:W-:Y:S01]  /*2610*/  IMAD R188, R3, UR4, RZ ;  /* 0x0000000403bc7c24 */ /* 0x000fe2000f8e02ff */
[----:B------:R-:W-:Y:S01]  /*2620*/  LEA R172, P2, R173, UR6, 0x1 ;  /* 0x00000006adac7c11 */ /* 0x000fe2000f8408ff */
[----:B------:R-:W-:Y:S01]  /*2630*/  IMAD R53, R53, UR4, RZ ;  /* 0x0000000435357c24 */ /* 0x000fe2000f8e02ff */
[----:B------:R-:W-:Y:S01]  /*2640*/  LEA R170, P1, R24, UR6, 0x1 ;  /* 0x0000000618aa7c11 */ /* 0x000fe2000f8208ff */
[----:B------:R-:W-:Y:S01]  /*2650*/  UMOV UR4, URZ ;  /* 0x0000003f00047c82 */ /* 0x000fe20008000000 */
[----:B------:R-:W-:Y:S01]  /*2660*/  LEA.HI.X.SX32 R5, R44, UR7, 0x1, P4 ;  /* 0x000000072c057c11 */ /* 0x000fe2000a0f0eff */
[----:B------:R-:W-:Y:S01]  /*2670*/  UIADD3.X UR9, UR4, 0x40000040, URZ, UP0, !UPT ;  /* 0x4000004004097890 */ /* 0x000fe200087fe43f */
[----:B------:R-:W-:Y:S01]  /*2680*/  LEA.HI.X.SX32 R3, R45, UR7, 0x1, P3 ;  /* 0x000000072d037c11 */ /* 0x000fe200098f0eff */
[-C--:B------:R-:W-:Y:S01]  /*2690*/  IMAD R95, R95, R197.reuse, RZ ;  /* 0x000000c55f5f7224 */ /* 0x080fe200078e02ff */
[----:B------:R-:W-:Y:S01]  /*26a0*/  LEA.HI.X.SX32 R173, R173, UR7, 0x1, P2 ;  /* 0x00000007adad7c11 */ /* 0x000fe200090f0eff */
[-C--:B------:R-:W-:Y:S01]  /*26b0*/  IMAD R96, R96, R197.reuse, RZ ;  /* 0x000000c560607224 */ /* 0x080fe200078e02ff */
[----:B------:R-:W-:Y:S01]  /*26c0*/  LEA.HI.X.SX32 R171, R24, UR7, 0x1, P1 ;  /* 0x0000000718ab7c11 */ /* 0x000fe200088f0eff */
[-C--:B------:R-:W-:Y:S01]  /*26d0*/  IMAD R97, R97, R197.reuse, RZ ;  /* 0x000000c561617224 */ /* 0x080fe200078e02ff */
[----:B------:R-:W-:Y:S01]  /*26e0*/  LEA R168, P0, R25, UR6, 0x1 ;  /* 0x0000000619a87c11 */ /* 0x000fe2000f8008ff */
        /* <DEDUP_REMOVED lines=13> */
[----:B------:R-:W-:Y:S01]  /*27c0*/  LEA.HI.X.SX32 R169, R25, UR7, 0x1, P0 ;  /* 0x0000000719a97c11 */ /* 0x000fe200080f0eff */
        /* <DEDUP_REMOVED lines=22> */
[----:B------:R-:W-:Y:S01]  /*2930*/  IMAD R195, R75, R197, RZ ;  /* 0x000000c54bc37224 */ /* 0x000fe200078e02ff */
[----:B------:R-:W-:-:S02]  /*2940*/  LEA R144, P2, R37, UR6, 0x1 ;  /* 0x0000000625907c11 */ /* 0x000fc4000f8408ff */
[----:B------:R-:W-:Y:S02]  /*2950*/  CS2R R24, SRZ ;  /* 0x0000000000187805 */ /* 0x000fe4000001ff00 */
[----:B------:R-:W-:Y:S02]  /*2960*/  LEA R216, P1, R38, UR6, 0x1 ;  /* 0x0000000626d87c11 */ /* 0x000fe4000f8208ff */
[----:B------:R-:W-:Y:S02]  /*2970*/  CS2R R26, SRZ ;  /* 0x00000000001a7805 */ /* 0x000fe4000001ff00 */
[----:B------:R-:W-:Y:S02]  /*2980*/  LEA.HI.X.SX32 R155, R32, UR7, 0x1, P0 ;  /* 0x00000007209b7c11 */ /* 0x000fe400080f0eff */
[----:B------:R-:W-:Y:S02]  /*2990*/  CS2R R28, SRZ ;  /* 0x00000000001c7805 */ /* 0x000fe4000001ff00 */
[----:B------:R-:W-:-:S02]  /*29a0*/  LEA.HI.X.SX32 R153, R33, UR7, 0x1, P6 ;  /* 0x0000000721997c11 */ /* 0x000fc4000b0f0eff */
[----:B------:R-:W-:Y:S02]  /*29b0*/  CS2R R30, SRZ ;  /* 0x00000000001e7805 */ /* 0x000fe4000001ff00 */
[----:B------:R-:W-:Y:S02]  /*29c0*/  LEA.HI.X.SX32 R151, R34, UR7, 0x1, P5 ;  /* 0x0000000722977c11 */ /* 0x000fe4000a8f0eff */
        /* <DEDUP_REMOVED lines=9> */
[----:B------:R-:W-:Y:S01]  /*2a60*/  LEA R140, P0, R39, UR6, 0x1 ;  /* 0x00000006278c7c11 */ /* 0x000fe2000f8008ff */
[----:B------:R-:W-:Y:S01]  /*2a70*/  UIADD3.64 UR20, UR8, 0x80, URZ ;  /* 0x0000008008147897 */ /* 0x000fe2000fffe03f */
[----:B------:R-:W-:Y:S01]  /*2a80*/  LEA R214, P6, R40, UR6, 0x1 ;  /* 0x0000000628d67c11 */ /* 0x000fe2000f8c08ff */
[----:B------:R-:W-:Y:S01]  /*2a90*/  UIADD3.64 UR24, UR8, 0x100, URZ ;  /* 0x0000010008187897 */ /* 0x000fe2000fffe03f */
[----:B------:R-:W-:-:S02]  /*2aa0*/  LEA R210, P5, R41, UR6, 0x1 ;  /* 0x0000000629d27c11 */ /* 0x000fc4000f8a08ff */
[----:B------:R-:W-:Y:S02]  /*2ab0*/  LEA R142, P4, R42, UR6, 0x1 ;  /* 0x000000062a8e7c11 */ /* 0x000fe4000f8808ff */
[----:B------:R-:W-:Y:S02]  /*2ac0*/  LEA R138, P3, R43, UR6, 0x1 ;  /* 0x000000062b8a7c11 */ /* 0x000fe4000f8608ff */
[----:B------:R-:W-:Y:S02]  /*2ad0*/  LEA R134, P2, R46, UR6, 0x1 ;  /* 0x000000062e867c11 */ /* 0x000fe4000f8408ff */
[----:B------:R-:W-:Y:S02]  /*2ae0*/  LEA R132, P1, R47, UR6, 0x1 ;  /* 0x000000062f847c11 */ /* 0x000fe4000f8208ff */
[----:B------:R-:W-:Y:S02]  /*2af0*/  LEA.HI.X.SX32 R141, R39, UR7, 0x1, P0 ;  /* 0x00000007278d7c11 */ /* 0x000fe400080f0eff */
[----:B------:R-:W-:-:S02]  /*2b00*/  CS2R R38, SRZ ;  /* 0x0000000000267805 */ /* 0x000fc4000001ff00 */
[----:B------:R-:W-:Y:S02]  /*2b10*/  LEA.HI.X.SX32 R212, R40, UR7, 0x1, P6 ;  /* 0x0000000728d47c11 */ /* 0x000fe4000b0f0eff */
[----:B------:R-:W-:Y:S02]  /*2b20*/  LEA.HI.X.SX32 R208, R41, UR7, 0x1, P5 ;  /* 0x0000000729d07c11 */ /* 0x000fe4000a8f0eff */
[----:B------:R-:W-:Y:S02]  /*2b30*/  CS2R R40, SRZ ;  /* 0x0000000000287805 */ /* 0x000fe4000001ff00 */
[----:B------:R-:W-:Y:S02]  /*2b40*/  LEA.HI.X.SX32 R143, R42, UR7, 0x1, P4 ;  /* 0x000000072a8f7c11 */ /* 0x000fe4000a0f0eff */
[----:B------:R-:W-:Y:S02]  /*2b50*/  LEA.HI.X.SX32 R139, R43, UR7, 0x1, P3 ;  /* 0x000000072b8b7c11 */ /* 0x000fe400098f0eff */
[----:B------:R-:W-:-:S02]  /*2b60*/  CS2R R42, SRZ ;  /* 0x00000000002a7805 */ /* 0x000fc4000001ff00 */
[----:B------:R-:W-:Y:S02]  /*2b70*/  LEA.HI.X.SX32 R135, R46, UR7, 0x1, P2 ;  /* 0x000000072e877c11 */ /* 0x000fe400090f0eff */
[----:B------:R-:W-:Y:S02]  /*2b80*/  LEA.HI.X.SX32 R133, R47, UR7, 0x1, P1 ;  /* 0x000000072f857c11 */ /* 0x000fe400088f0eff */
[----:B------:R-:W-:Y:S02]  /*2b90*/  CS2R R46, SRZ ;  /* 0x00000000002e7805 */ /* 0x000fe4000001ff00 */
[----:B------:R-:W-:Y:S02]  /*2ba0*/  LEA R130, P0, R48, UR6, 0x1 ;  /* 0x0000000630827c11 */ /* 0x000fe4000f8008ff */
[----:B------:R-:W-:Y:S02]  /*2bb0*/  LEA R136, P6, R49, UR6, 0x1 ;  /* 0x0000000631887c11 */ /* 0x000fe4000f8c08ff */
[----:B------:R-:W-:-:S02]  /*2bc0*/  LEA R128, P5, R50, UR6, 0x1 ;  /* 0x0000000632807c11 */ /* 0x000fc4000f8a08ff */
[----:B------:R-:W-:Y:S02]  /*2bd0*/  LEA R126, P4, R51, UR6, 0x1 ;  /* 0x00000006337e7c11 */ /* 0x000fe4000f8808ff */
[----:B------:R-:W-:Y:S02]  /*2be0*/  LEA R186, P3, R52, UR6, 0x1 ;  /* 0x0000000634ba7c11 */ /* 0x000fe4000f8608ff */
[----:B------:R-:W-:Y:S02]  /*2bf0*/  LEA R192, P2, R53, UR6, 0x1 ;  /* 0x0000000635c07c11 */ /* 0x000fe4000f8408ff */
[----:B------:R-:W-:Y:S01]  /*2c00*/  LEA R124, P1, R188, UR6, 0x1 ;  /* 0x00000006bc7c7c11 */ /* 0x000fe2000f8208ff */
[----:B------:R-:W-:Y:S01]  /*2c10*/  UIADD3 UR6, UR12, 0x2000, URZ ;  /* 0x000020000c067890 */ /* 0x000fe2000fffe03f */
[C---:B------:R-:W-:Y:S02]  /*2c20*/  LOP3.LUT R77, R72.reuse, 0x2c, RZ, 0xfc, !PT ;  /* 0x0000002c484d7812 */ /* 0x040fe400078efcff */
[----:B------:R-:W-:Y:S01]  /*2c30*/  LOP3.LUT R80, R72, 0x32, RZ, 0xfc, !PT ;  /* 0x0000003248507812 */ /* 0x000fe200078efcff */
[----:B------:R-:W-:Y:S01]  /*2c40*/  USHF.R.U32.HI UR6, URZ, 0x4, UR6 ;  /* 0x000000043f067899 */ /* 0x000fe20008011606 */
[----:B------:R-:W-:Y:S01]  /*2c50*/  LEA.HI.X.SX32 R129, R48, UR7, 0x1, P0 ;  /* 0x0000000730817c11 */ /* 0x000fe200080f0eff */
[-C--:B------:R-:W-:Y:S01]  /*2c60*/  IMAD R191, R77, R197.reuse, RZ ;  /* 0x000000c54dbf7224 */ /* 0x080fe200078e02ff */
[----:B------:R-:W-:Y:S01]  /*2c70*/  LEA.HI.X.SX32 R137, R49, UR7, 0x1, P6 ;  /* 0x0000000731897c11 */ /* 0x000fe2000b0f0eff */
[----:B------:R-:W-:Y:S01]  /*2c80*/  USGXT.U32 UR6, UR6, 0xe ;  /* 0x0000000e0606789a */ /* 0x000fe20008000000 */
[----:B------:R-:W-:Y:S01]  /*2c90*/  LEA.HI.X.SX32 R131, R50, UR7, 0x1, P5 ;  /* 0x0000000732837c11 */ /* 0x000fe2000a8f0eff */
[----:B------:R-:W-:Y:S01]  /*2ca0*/  IMAD R185, R80, R197, RZ ;  /* 0x000000c550b97224 */ /* 0x000fe200078e02ff */
[----:B------:R-:W-:Y:S01]  /*2cb0*/  LEA.HI.X.SX32 R127, R51, UR7, 0x1, P4 ;  /* 0x00000007337f7c11 */ /* 0x000fe2000a0f0eff */
[----:B------:R-:W-:Y:S01]  /*2cc0*/  UIADD3 UR10, UP0, UR6, 0x2, URZ ;  /* 0x00000002060a7890 */ /* 0x000fe2000ff1e03f */
[----:B------:R-:W-:-:S02]  /*2cd0*/  LEA.HI.X.SX32 R125, R52, UR7, 0x1, P3 ;  /* 0x00000007347d7c11 */ /* 0x000fc400098f0eff */
[----:B------:R-:W-:Y:S02]  /*2ce0*/  CS2R R48, SRZ ;  /* 0x0000000000307805 */ /* 0x000fe4000001ff00 */
[----:B------:R-:W-:Y:S01]  /*2cf0*/  LEA.HI.X.SX32 R190, R53, UR7, 0x1, P2 ;  /* 0x0000000735be7c11 */ /* 0x000fe200090f0eff */
[----:B------:R-:W-:Y:S01]  /*2d00*/  UIADD3.X UR11, UR5, 0x40000040, URZ, UP0, !UPT ;  /* 0x40000040050b7890 */ /* 0x000fe200087fe43f */
[----:B------:R-:W-:Y:S02]  /*2d10*/  LEA.HI.X.SX32 R188, R188, UR7, 0x1, P1 ;  /* 0x00000007bcbc7c11 */ /* 0x000fe400088f0eff */
[----:B------:R-:W-:Y:S02]  /*2d20*/  CS2R R50, SRZ ;  /* 0x0000000000327805 */ /* 0x000fe4000001ff00 */
[----:B------:R-:W-:Y:S01]  /*2d30*/  CS2R R52, SRZ ;  /* 0x0000000000347805 */ /* 0x000fe2000001ff00 */
[----:B------:R-:W-:Y:S01]  /*2d40*/  IMAD R197, R74, R197, RZ ;  /* 0x000000c54ac57224 */ /* 0x000fe200078e02ff */
[----:B------:R-:W-:Y:S01]  /*2d50*/  SHF.R.S32.HI R174, RZ, 0x6, R174 ;  /* 0x00000006ffae7819 */ /* 0x000fe200000114ae */
[----:B------:R-:W-:Y:S01]  /*2d60*/  UIADD3.64 UR22, UR10, 0x2, URZ ;  /* 0x000000020a167897 */ /* 0x000fe2000fffe03f */
[C---:B------:R-:W-:Y:S01]  /*2d70*/  LOP3.LUT R176, R0.reuse, 0x20, RZ, 0x3c, !PT ;  /* 0x0000002000b07812 */ /* 0x040fe200078e3cff */
[----:B------:R-:W-:Y:S01]  /*2d80*/  UIADD3.64 UR26, UR10, 0x4, URZ ;  /* 0x000000040a1a7897 */ /* 0x000fe2000fffe03f */
[----:B------:R-:W-:-:S02]  /*2d90*/  LOP3.LUT R178, R0, 0x40, RZ, 0x3c, !PT ;  /* 0x0000004000b27812 */ /* 0x000fc400078e3cff */
[----:B------:R-:W-:-:S09]  /*2da0*/  LOP3.LUT R180, R0, 0x60, RZ, 0x3c, !PT ;  /* 0x0000006000b47812 */ /* 0x000fd200078e3cff */
.L_x_1:
[----:B------:R-:W-:Y:S01]  /*2db0*/  LOP3.LUT R112, R72, 0x2, RZ, 0xfc, !PT ;  /* 0x0000000248707812 */ /* 0x000fe200078efcff */
[--C-:B------:R-:W-:Y:S01]  /*2dc0*/  IMAD.WIDE R116, R108, 0x2, R110.reuse ;  /* 0x000000026c747825 */ /* 0x100fe200078e026e */
[----:B------:R-:W-:Y:S02]  /*2dd0*/  ISETP.GE.AND P2, PT, R72, UR16, PT ;  /* 0x0000001048007c0c */ /* 0x000fe4000bf46270 */
[----:B------:R-:W-:Y:S01]  /*2de0*/  ISETP.GE.AND P5, PT, R112, UR16, PT ;  /* 0x0000001070007c0c */ /* 0x000fe2000bfa6270 */
[----:B------:R-:W-:Y:S01]  /*2df0*/  IMAD.WIDE R120, R106, 0x2, R110 ;  /* 0x000000026a787825 */ /* 0x000fe200078e026e */
[C---:B------:R-:W-:Y:S02]  /*2e00*/  LOP3.LUT R114, R72.reuse, 0x6, RZ, 0xfc, !PT ;  /* 0x0000000648727812 */ /* 0x040fe400078efcff */
[C---:B------:R-:W-:Y:S02]  /*2e10*/  LOP3.LUT R113, R72.reuse, 0x4, RZ, 0xfc, !PT ;  /* 0x0000000448717812 */ /* 0x040fe400078efcff */
[----:B------:R-:W-:-:S02]  /*2e20*/  LOP3.LUT R112, R72, 0x8, RZ, 0xfc, !PT ;  /* 0x0000000848707812 */ /* 0x000fc400078efcff */
[----:B------:R-:W-:Y:S02]  /*2e30*/  ISETP.GE.AND P0, PT, R114, UR16, PT ;  /* 0x0000001072007c0c */ /* 0x000fe4000bf06270 */
[----:B------:R-:W-:Y:S02]  /*2e40*/  PRMT R248, RZ, 0x7610, R248 ;  /* 0x00007610fff87816 */ /* 0x000fe400000000f8 */
[----:B------:R-:W-:Y:S02]  /*2e50*/  PRMT R199, RZ, 0x7610, R199 ;  /* 0x00007610ffc77816 */ /* 0x000fe400000000c7 */
[----:B------:R-:W-:Y:S02]  /*2e60*/  ISETP.GE.AND P3, PT, R113, UR16, PT ;  /* 0x0000001071007c0c */ /* 0x000fe4000bf66270 */
[----:B------:R-:W-:Y:S01]  /*2e70*/  ISETP.GE.AND P1, PT, R112, UR16, PT ;  /* 0x0000001070007c0c */ /* 0x000fe2000bf26270 */
[----:B------:R0:W2:Y:S01]  /*2e80*/  @!P2 LDG.E.U16 R248, desc[UR14][R116.64] ;  /* 0x0000000e74f8a981 */ /* 0x0000a2000c1e1500 */
[----:B------:R-:W-:-:S02]  /*2e90*/  LOP3.LUT R114, R72, 0xe, RZ, 0xfc, !PT ;  /* 0x0000000e48727812 */ /* 0x000fc400078efcff */
[C---:B------:R-:W-:Y:S01]  /*2ea0*/  LOP3.LUT R112, R72.reuse, 0xa, RZ, 0xfc, !PT ;  /* 0x0000000a48707812 */ /* 0x040fe200078efcff */
[----:B------:R1:W3:Y:S01]  /*2eb0*/  @!P5 LDG.E.U16 R199, desc[UR14][R120.64] ;  /* 0x0000000e78c7d981 */ /* 0x0002e2000c1e1500 */
[C---:B------:R-:W-:Y:S02]  /*2ec0*/  LOP3.LUT R113, R72.reuse, 0xc, RZ, 0xfc, !PT ;  /* 0x0000000c48717812 */ /* 0x040fe400078efcff */
[----:B------:R-:W-:Y:S02]  /*2ed0*/  LOP3.LUT R122, R72, 0x10, RZ, 0xfc, !PT ;  /* 0x00000010487a7812 */ /* 0x000fe400078efcff */
[----:B------:R-:W-:Y:S01]  /*2ee0*/  ISETP.GE.AND P2, PT, R114, UR16, PT ;  /* 0x0000001072007c0c */ /* 0x000fe2000bf46270 */
[----:B------:R-:W-:Y:S01]  /*2ef0*/  IMAD.WIDE R114, R104, 0x2, R110 ;  /* 0x0000000268727825 */ /* 0x000fe200078e026e */
[----:B------:R-:W-:Y:S02]  /*2f00*/  PRMT R203, RZ, 0x7610, R203 ;  /* 0x00007610ffcb7816 */ /* 0x000fe400000000cb */
[----:B------:R-:W-:-:S02]  /*2f10*/  ISETP.GE.AND P6, PT, R112, UR16, PT ;  /* 0x0000001070007c0c */ /* 0x000fc4000bfc6270 */
[----:B------:R-:W-:Y:S02]  /*2f20*/  ISETP.GE.AND P4, PT, R113, UR16, PT ;  /* 0x0000001071007c0c */ /* 0x000fe4000bf86270 */
[----:B------:R-:W-:Y:S01]  /*2f30*/  ISETP.GE.AND P5, PT, R122, UR16, PT ;  /* 0x000000107a007c0c */ /* 0x000fe2000bfa6270 */
[----:B------:R-:W-:Y:S01]  /*2f40*/  IMAD.WIDE R112, R105, 0x2, R110 ;  /* 0x0000000269707825 */ /* 0x000fe200078e026e */
[----:B------:R-:W-:Y:S01]  /*2f50*/  PRMT R201, RZ, 0x7610, R201 ;  /* 0x00007610ffc97816 */ /* 0x000fe200000000c9 */
[----:B------:R-:W4:Y:S01]  /*2f60*/  @!P0 LDG.E.U16 R203, desc[UR14][R114.64] ;  /* 0x0000000e72cb8981 */ /* 0x000f22000c1e1500 */
[----:B------:R-:W-:Y:S01]  /*2f70*/  LOP3.LUT R122, R72, 0x14, RZ, 0xfc, !PT ;  /* 0x00000014487a7812 */ /* 0x000fe200078efcff */
[----:B0-----:R-:W-:Y:S01]  /*2f80*/  IMAD.WIDE R116, R102, 0x2, R110 ;  /* 0x0000000266747825 */ /* 0x001fe200078e026e */
[----:B------:R-:W-:Y:S02]  /*2f90*/  PRMT R205, RZ, 0x7610, R205 ;  /* 0x00007610ffcd7816 */ /* 0x000fe400000000cd */
[----:B------:R-:W-:Y:S01]  /*2fa0*/  ISETP.GE.AND P0, PT, R122, UR16, PT ;  /* 0x000000107a007c0c */ /* 0x000fe2000bf06270 */
[----:B------:R0:W5:Y:S01]  /*2fb0*/  @!P3 LDG.E.U16 R201, desc[UR14][R112.64] ;  /* 0x0000000e70c9b981 */ /* 0x000162000c1e1500 */
[----:B------:R-:W-:Y:S01]  /*2fc0*/  PRMT R207, RZ, 0x7610, R207 ;  /* 0x00007610ffcf7816 */ /* 0x000fe200000000cf */
[----:B-1----:R-:W-:Y:S01]  /*2fd0*/  IMAD.WIDE R120, R99, 0x2, R110 ;  /* 0x0000000263787825 */ /* 0x002fe200078e026e */
[----:B------:R-:W-:Y:S01]  /*2fe0*/  PRMT R209, RZ, 0x7610, R209 ;  /* 0x00007610ffd17816 */ /* 0x000fe200000000d1 */
[----:B------:R-:W4:Y:S01]  /*2ff0*/  @!P6 LDG.E.U16 R205, desc[UR14][R116.64] ;  /* 0x0000000e74cde981 */ /* 0x000f22000c1e1500 */
[----:B------:R-:W-:-:S02]  /*3000*/  LOP3.LUT R123, R72, 0x12, RZ, 0xfc, !PT ;  /* 0x00000012487b7812 */ /* 0x000fc400078efcff */
[C---:B------:R-:W-:Y:S01]  /*3010*/  LOP3.LUT R182, R72.reuse, 0x18, RZ, 0xfc, !PT ;  /* 0x0000001848b67812 */ /* 0x040fe200078efcff */
[--C-:B------:R-:W-:Y:S01]  /*3020*/  IMAD.WIDE R118, R103, 0x2, R110.reuse ;  /* 0x0000000267767825 */ /* 0x100fe200078e026e */
[----:B------:R-:W-:Y:S01]  /*3030*/  LOP3.LUT R122, R72, 0x1a, RZ, 0xfc, !PT ;  /* 0x0000001a487a7812 */ /* 0x000fe200078efcff */
[----:B------:R1:W3:Y:S02]  /*3040*/  @!P5 LDG.E.U16 R207, desc[UR14][R120.64] ;  /* 0x0000000e78cfd981 */ /* 0x0002e4000c1e1500 */
[----:B0-----:R-:W-:Y:S01]  /*3050*/  IMAD.WIDE R112, R101, 0x2, R110 ;  /* 0x0000000265707825 */ /* 0x001fe200078e026e */
[----:B------:R-:W-:Y:S02]  /*3060*/  PRMT R246, RZ, 0x7610, R246 ;  /* 0x00007610fff67816 */ /* 0x000fe400000000f6 */
[----:B------:R-:W-:Y:S01]  /*3070*/  ISETP.GE.AND P3, PT, R123, UR16, PT ;  /* 0x000000107b007c0c */ /* 0x000fe2000bf66270 */
[----:B------:R-:W-:Y:S01]  /*3080*/  IMAD.WIDE R114, R100, 0x2, R110 ;  /* 0x0000000264727825 */ /* 0x000fe200078e026e */
[----:B------:R-:W-:Y:S01]  /*3090*/  PRMT R211, RZ, 0x7610, R211 ;  /* 0x00007610ffd37816 */ /* 0x000fe200000000d3 */
[----:B------:R0:W5:Y:S01]  /*30a0*/  @!P4 LDG.E.U16 R209, desc[UR14][R112.64] ;  /* 0x0000000e70d1c981 */ /* 0x000162000c1e1500 */
[----:B------:R-:W-:Y:S01]  /*30b0*/  PRMT R217, RZ, 0x7610, R217 ;  /* 0x00007610ffd97816 */ /* 0x000fe200000000d9 */
[----:B-1----:R-:W-:Y:S01]  /*30c0*/  IMAD.WIDE R120, R97, 0x2, R110 ;  /* 0x0000000261787825 */ /* 0x002fe200078e026e */
[----:B------:R-:W-:Y:S01]  /*30d0*/  LOP3.LUT R123, R72, 0x16, RZ, 0xfc, !PT ;  /* 0x00000016487b7812 */ /* 0x000fe200078efcff */
[----:B------:R1:W4:Y:S01]  /*30e0*/  @!P1 LDG.E.U16 R246, desc[UR14][R118.64] ;  /* 0x0000000e76f69981 */ /* 0x000322000c1e1500 */
[----:B------:R-:W-:-:S02]  /*30f0*/  ISETP.GE.AND P6, PT, R182, UR16, PT ;  /* 0x00000010b6007c0c */ /* 0x000fc4000bfc6270 */
[----:B------:R-:W-:Y:S01]  /*3100*/  ISETP.GE.AND P4, PT, R122, UR16, PT ;  /* 0x000000107a007c0c */ /* 0x000fe2000bf86270 */
[----:B------:R1:W5:Y:S01]  /*3110*/  @!P2 LDG.E.U16 R211, desc[UR14][R114.64] ;  /* 0x0000000e72d3a981 */ /* 0x000362000c1e1500 */
[C---:B------:R-:W-:Y:S02]  /*3120*/  LOP3.LUT R122, R72.reuse, 0x1e, RZ, 0xfc, !PT ;  /* 0x0000001e487a7812 */ /* 0x040fe400078efcff */
[C---:B0-----:R-:W-:Y:S01]  /*3130*/  LOP3.LUT R112, R72.reuse, 0x22, RZ, 0xfc, !PT ;  /* 0x0000002248707812 */ /* 0x041fe200078efcff */
[----:B------:R-:W5:Y:S01]  /*3140*/  @!P0 LDG.E.U16 R217, desc[UR14][R120.64] ;  /* 0x0000000e78d98981 */ /* 0x000f62000c1e1500 */
[----:B------:R-:W-:Y:S02]  /*3150*/  ISETP.GE.AND P1, PT, R123, UR16, PT ;  /* 0x000000107b007c0c */ /* 0x000fe4000bf26270 */
[----:B------:R-:W-:Y:S02]  /*3160*/  LOP3.LUT R123, R72, 0x1c, RZ, 0xfc, !PT ;  /* 0x0000001c487b7812 */ /* 0x000fe400078efcff */
[----:B------:R-:W-:-:S02]  /*3170*/  ISETP.GE.AND P2, PT, R122, UR16, PT ;  /* 0x000000107a007c0c */ /* 0x000fc4000bf46270 */
[----:B------:R-:W-:Y:S01]  /*3180*/  ISETP.GE.AND P0, PT, R112, UR16, PT ;  /* 0x0000001070007c0c */ /* 0x000fe2000bf06270 */
[----:B-1----:R-:W-:Y:S01]  /*3190*/  IMAD.WIDE R118, R95, 0x2, R110 ;  /* 0x000000025f767825 */ /* 0x002fe200078e026e */
[----:B------:R-:W-:Y:S02]  /*31a0*/  PRMT R213, RZ, 0x7610, R213 ;  /* 0x00007610ffd57816 */ /* 0x000fe400000000d5 */
[----:B------:R-:W-:Y:S01]  /*31b0*/  PRMT R215, RZ, 0x7610, R215 ;  /* 0x00007610ffd77816 */ /* 0x000fe200000000d7 */
[----:B------:R-:W-:Y:S01]  /*31c0*/  IMAD.WIDE R116, R98, 0x2, R110 ;  /* 0x0000000262747825 */ /* 0x000fe200078e026e */
[----:B------:R-:W-:Y:S02]  /*31d0*/  PRMT R221, RZ, 0x7610, R221 ;  /* 0x00007610ffdd7816 */ /* 0x000fe400000000dd */
[----:B------:R-:W-:Y:S01]  /*31e0*/  ISETP.GE.AND P5, PT, R123, UR16, PT ;  /* 0x000000107b007c0c */ /* 0x000fe2000bfa6270 */
[----:B------:R-:W-:Y:S01]  /*31f0*/  IMAD.WIDE R114, R94, 0x2, R110 ;  /* 0x000000025e727825 */ /* 0x000fe200078e026e */
[----:B------:R-:W-:Y:S01]  /*3200*/  LOP3.LUT R123, R72, 0x20, RZ, 0xfc, !PT ;  /* 0x00000020487b7812 */ /* 0x000fe200078efcff */
[----:B------:R0:W5:Y:S01]  /*3210*/  @!P6 LDG.E.U16 R213, desc[UR14][R118.64] ;  /* 0x0000000e76d5e981 */ /* 0x000162000c1e1500 */
[----:B------:R-:W-:Y:S01]  /*3220*/  PRMT R219, RZ, 0x7610, R219 ;  /* 0x00007610ffdb7816 */ /* 0x000fe200000000db */
[----:B------:R-:W-:Y:S01]  /*3230*/  IMAD.WIDE R112, R96, 0x2, R110 ;  /* 0x0000000260707825 */ /* 0x000fe200078e026e */
[----:B------:R-:W-:Y:S01]  /*3240*/  PRMT R225, RZ, 0x7610, R225 ;  /* 0x00007610ffe17816 */ /* 0x000fe200000000e1 */
[----:B------:R-:W5:Y:S01]  /*3250*/  @!P3 LDG.E.U16 R215, desc[UR14][R116.64] ;  /* 0x0000000e74d7b981 */ /* 0x000f62000c1e1500 */
[----:B------:R-:W-:-:S02]  /*3260*/  PRMT R229, RZ, 0x7610, R229 ;  /* 0x00007610ffe57816 */ /* 0x000fc400000000e5 */
[----:B------:R-:W-:Y:S01]  /*3270*/  ISETP.GE.AND P3, PT, R123, UR16, PT ;  /* 0x000000107b007c0c */ /* 0x000fe2000bf66270 */
[----:B------:R1:W5:Y:S01]  /*3280*/  @!P4 LDG.E.U16 R221, desc[UR14][R114.64] ;  /* 0x0000000e72ddc981 */ /* 0x000362000c1e1500 */
[--C-:B0-----:R-:W-:Y:S01]  /*3290*/  IMAD.WIDE R118, R92, 0x2, R110.reuse ;  /* 0x000000025c767825 */ /* 0x101fe200078e026e */
[----:B------:R-:W-:Y:S02]  /*32a0*/  LOP3.LUT R122, R72, 0x24, RZ, 0xfc, !PT ;  /* 0x00000024487a7812 */ /* 0x000fe400078efcff */
[----:B------:R0:W5:Y:S01]  /*32b0*/  @!P1 LDG.E.U16 R219, desc[UR14][R112.64] ;  /* 0x0000000e70db9981 */ /* 0x000162000c1e1500 */
[----:B-1----:R-:W-:-:S03]  /*32c0*/  IMAD.WIDE R114, R90, 0x2, R110 ;  /* 0x000000025a727825 */ /* 0x002fc600078e026e */
[----:B------:R1:W5:Y:S01]  /*32d0*/  @!P2 LDG.E.U16 R225, desc[UR14][R118.64] ;  /* 0x0000000e76e1a981 */ /* 0x000362000c1e1500 */
[----:B------:R-:W-:Y:S02]  /*32e0*/  ISETP.GE.AND P1, PT, R122, UR16, PT ;  /* 0x000000107a007c0c */ /* 0x000fe4000bf26270 */
[----:B------:R-:W-:Y:S01]  /*32f0*/  ISETP.GE.AND P2, PT, R74, UR16, PT ;  /* 0x000000104a007c0c */ /* 0x000fe2000bf46270 */
[----:B------:R-:W5:Y:S01]  /*3300*/  @!P0 LDG.E.U16 R229, desc[UR14][R114.64] ;  /* 0x0000000e72e58981 */ /* 0x000f62000c1e1500 */
[----:B------:R-:W-:Y:S02]  /*3310*/  ISETP.GE.AND P4, PT, R75, UR16, PT ;  /* 0x000000104b007c0c */ /* 0x000fe4000bf86270 */
[----:B------:R-:W-:Y:S01]  /*3320*/  ISETP.GE.AND P0, PT, R76, UR16, PT ;  /* 0x000000104c007c0c */ /* 0x000fe2000bf06270 */
[----:B------:R-:W-:Y:S01]  /*3330*/  IMAD.WIDE R116, R93, 0x2, R110 ;  /* 0x000000025d747825 */ /* 0x000fe200078e026e */
[----:B------:R-:W-:Y:S02]  /*3340*/  PRMT R223, RZ, 0x7610, R223 ;  /* 0x00007610ffdf7816 */ /* 0x000fe400000000df */
[----:B------:R-:W-:Y:S01]  /*3350*/  PRMT R227, RZ, 0x7610, R227 ;  /* 0x00007610ffe37816 */ /* 0x000fe200000000e3 */
[----:B0-----:R-:W-:Y:S01]  /*3360*/  IMAD.WIDE R112, R91, 0x2, R110 ;  /* 0x000000025b707825 */ /* 0x001fe200078e026e */
[----:B------:R-:W-:-:S02]  /*3370*/  PRMT R231, RZ, 0x7610, R231 ;  /* 0x00007610ffe77816 */ /* 0x000fc400000000e7 */
[----:B------:R0:W5:Y:S01]  /*3380*/  @!P5 LDG.E.U16 R223, desc[UR14][R116.64] ;  /* 0x0000000e74dfd981 */ /* 0x000162000c1e1500 */
[----:B------:R-:W-:Y:S01]  /*3390*/  PRMT R233, RZ, 0x7610, R233 ;  /* 0x00007610ffe97816 */ /* 0x000fe200000000e9 */
[----:B-1----:R-:W-:Y:S01]  /*33a0*/  IMAD.WIDE R118, R197, 0x2, R110 ;  /* 0x00000002c5767825 */ /* 0x002fe200078e026e */
[----:B------:R-:W-:Y:S01]  /*33b0*/  PRMT R235, RZ, 0x7610, R235 ;  /* 0x00007610ffeb7816 */ /* 0x000fe200000000eb */
[----:B------:R1:W5:Y:S01]  /*33c0*/  @!P3 LDG.E.U16 R227, desc[UR14][R112.64] ;  /* 0x0000000e70e3b981 */ /* 0x000362000c1e1500 */
[----:B------:R-:W-:Y:S01]  /*33d0*/  PRMT R237, RZ, 0x7610, R237 ;  /* 0x00007610ffed7816 */ /* 0x000fe200000000ed */
[----:B------:R-:W-:-:S04]  /*33e0*/  IMAD.WIDE R120, R195, 0x2, R110 ;  /* 0x00000002c3787825 */ /* 0x000fc800078e026e */
[--C-:B0-----:R-:W-:Y:S01]  /*33f0*/  IMAD.WIDE R116, R89, 0x2, R110.reuse ;  /* 0x0000000259747825 */ /* 0x101fe200078e026e */
[----:B------:R-:W5:Y:S03]  /*3400*/  @!P2 LDG.E.U16 R233, desc[UR14][R118.64] ;  /* 0x0000000e76e9a981 */ /* 0x000f66000c1e1500 */
[----:B-1----:R-:W-:Y:S01]  /*3410*/  IMAD.WIDE R112, R193, 0x2, R110 ;  /* 0x00000002c1707825 */ /* 0x002fe200078e026e */
[----:B------:R0:W5:Y:S01]  /*3420*/  @!P1 LDG.E.U16 R231, desc[UR14][R116.64] ;  /* 0x0000000e74e79981 */ /* 0x000162000c1e1500 */
[----:B------:R-:W-:Y:S02]  /*3430*/  ISETP.GE.AND P1, PT, R77, UR16, PT ;  /* 0x000000104d007c0c */ /* 0x000fe4000bf26270 */
[----:B------:R-:W-:Y:S01]  /*3440*/  ISETP.GE.AND P2, PT, R78, UR16, PT ;  /* 0x000000104e007c0c */ /* 0x000fe2000bf46270 */
[----:B------:R1:W5:Y:S01]  /*3450*/  @!P4 LDG.E.U16 R235, desc[UR14][R120.64] ;  /* 0x0000000e78ebc981 */ /* 0x000362000c1e1500 */
[----:B------:R-:W-:-:S02]  /*3460*/  ISETP.GE.AND P3, PT, R79, UR16, PT ;  /* 0x000000104f007c0c */ /* 0x000fc4000bf66270 */
[----:B------:R-:W-:Y:S01]  /*3470*/  ISETP.GE.AND P4, PT, R80, UR16, PT ;  /* 0x0000001050007c0c */ /* 0x000fe2000bf86270 */
[----:B------:R1:W5:Y:S01]  /*3480*/  @!P0 LDG.E.U16 R237, desc[UR14][R112.64] ;  /* 0x0000000e70ed8981 */ /* 0x000362000c1e1500 */
[----:B------:R-:W-:Y:S01]  /*3490*/  ISETP.GE.AND P0, PT, R81, UR16, PT ;  /* 0x0000001051007c0c */ /* 0x000fe2000bf06270 */
[----:B------:R-:W-:Y:S01]  /*34a0*/  IMAD.WIDE R114, R191, 0x2, R110 ;  /* 0x00000002bf727825 */ /* 0x000fe200078e026e */
[----:B------:R-:W-:Y:S02]  /*34b0*/  PRMT R239, RZ, 0x7610, R239 ;  /* 0x00007610ffef7816 */ /* 0x000fe400000000ef */
[----:B------:R-:W-:Y:S01]  /*34c0*/  PRMT R241, RZ, 0x7610, R241 ;  /* 0x00007610fff17816 */ /* 0x000fe200000000f1 */
[----:B0-----:R-:W-:Y:S01]  /*34d0*/  IMAD.WIDE R116, R189, 0x2, R110 ;  /* 0x00000002bd747825 */ /* 0x001fe200078e026e */
[----:B------:R-:W-:Y:S02]  /*34e0*/  PRMT R243, RZ, 0x7610, R243 ;  /* 0x00007610fff37816 */ /* 0x000fe400000000f3 */
[----:B------:R-:W-:Y:S01]  /*34f0*/  PRMT R245, RZ, 0x7610, R245 ;  /* 0x00007610fff57816 */ /* 0x000fe200000000f5 */
[----:B------:R-:W-:Y:S01]  /*3500*/  IMAD.WIDE R118, R187, 0x2, R110 ;  /* 0x00000002bb767825 */ /* 0x000fe200078e026e */
[----:B------:R-:W-:Y:S01]  /*3510*/  PRMT R247, RZ, 0x7610, R247 ;  /* 0x00007610fff77816 */ /* 0x000fe200000000f7 */
[----:B------:R0:W5:Y:S02]  /*3520*/  @!P1 LDG.E.U16 R239, desc[UR14][R114.64] ;  /* 0x0000000e72ef9981 */ /* 0x000164000c1e1500 */
[----:B-1----:R-:W-:-:S04]  /*3530*/  IMAD.WIDE R120, R185, 0x2, R110 ;  /* 0x00000002b9787825 */ /* 0x002fc800078e026e */
[----:B------:R-:W-:Y:S01]  /*3540*/  IMAD.WIDE R112, R183, 0x2, R110 ;  /* 0x00000002b7707825 */ /* 0x000fe200078e026e */
[----:B------:R1:W5:Y:S01]  /*3550*/  @!P2 LDG.E.U16 R241, desc[UR14][R116.64] ;  /* 0x0000000e74f1a981 */ /* 0x000362000c1e1500 */
[----:B------:R-:W-:Y:S02]  /*3560*/  ISETP.GE.AND P1, PT, R82, UR16, PT ;  /* 0x0000001052007c0c */ /* 0x000fe4000bf26270 */
[----:B------:R-:W-:Y:S01]  /*3570*/  ISETP.GE.AND P2, PT, R83, UR16, PT ;  /* 0x0000001053007c0c */ /* 0x000fe2000bf46270 */
[----:B------:R-:W5:Y:S01]  /*3580*/  @!P3 LDG.E.U16 R243, desc[UR14][R118.64] ;  /* 0x0000000e76f3b981 */ /* 0x000f62000c1e1500 */
[----:B------:R-:W-:-:S03]  /*3590*/  ISETP.GE.AND P3, PT, R84, UR16, PT ;  /* 0x0000001054007c0c */ /* 0x000fc6000bf66270 */
[----:B------:R-:W5:Y:S01]  /*35a0*/  @!P4 LDG.E.U16 R245, desc[UR14][R120.64] ;  /* 0x0000000e78f5c981 */ /* 0x000f62000c1e1500 */
[----:B------:R-:W-:-:S03]  /*35b0*/  ISETP.GE.AND P4, PT, R85, UR16, PT ;  /* 0x0000001055007c0c */ /* 0x000fc6000bf86270 */
[----:B------:R1:W5:Y:S01]  /*35c0*/  @!P0 LDG.E.U16 R247, desc[UR14][R112.64] ;  /* 0x0000000e70f78981 */ /* 0x000362000c1e1500 */
[----:B------:R-:W-:Y:S01]  /*35d0*/  ISETP.GE.AND P0, PT, R86, UR16, PT ;  /* 0x0000001056007c0c */ /* 0x000fe2000bf06270 */
[----:B0-----:R-:W-:Y:S01]  /*35e0*/  IMAD.WIDE R114, R181, 0x2, R110 ;  /* 0x00000002b5727825 */ /* 0x001fe200078e026e */
[----:B------:R-:W-:Y:S02]  /*35f0*/  PRMT R249, RZ, 0x7610, R249 ;  /* 0x00007610fff97816 */ /* 0x000fe400000000f9 */
[----:B------:R-:W-:Y:S01]  /*3600*/  PRMT R251, RZ, 0x7610, R251 ;  /* 0x00007610fffb7816 */ /* 0x000fe200000000fb */
[----:B-1----:R-:W-:Y:S01]  /*3610*/  IMAD.WIDE R116, R179, 0x2, R110 ;  /* 0x00000002b3747825 */ /* 0x002fe200078e026e */
[----:B------:R-:W-:Y:S02]  /*3620*/  PRMT R182, RZ, 0x7610, R182 ;  /* 0x00007610ffb67816 */ /* 0x000fe400000000b6 */
[----:B------:R-:W-:Y:S01]  /*3630*/  PRMT R184, RZ, 0x7610, R184 ;  /* 0x00007610ffb87816 */ /* 0x000fe200000000b8 */
[--C-:B------:R-:W-:Y:S01]  /*3640*/  IMAD.MOV.U32 R112, RZ, RZ, R186.reuse ;  /* 0x000000ffff707224 */ /* 0x100fe200078e00ba */
[----:B------:R-:W-:Y:S01]  /*3650*/  PRMT R186, RZ, 0x7610, R186 ;  /* 0x00007610ffba7816 */ /* 0x000fe200000000ba */
[--C-:B------:R-:W-:Y:S01]  /*3660*/  IMAD.WIDE R120, R177, 0x2, R110.reuse ;  /* 0x00000002b1787825 */ /* 0x100fe200078e026e */
[----:B------:R0:W5:Y:S03]  /*3670*/  @!P1 LDG.E.U16 R249, desc[UR14][R114.64] ;  /* 0x0000000e72f99981 */ /* 0x000166000c1e1500 */
[--C-:B------:R-:W-:Y:S01]  /*3680*/  IMAD.WIDE R122, R175, 0x2, R110.reuse ;  /* 0x00000002af7a7825 */ /* 0x100fe200078e026e */
[----:B------:R1:W5:Y:S03]  /*3690*/  @!P2 LDG.E.U16 R251, desc[UR14][R116.64] ;  /* 0x0000000e74fba981 */ /* 0x000366000c1e1500 */
[----:B------:R-:W-:Y:S01]  /*36a0*/  IMAD.WIDE R118, R109, 0x2, R110 ;  /* 0x000000026d767825 */ /* 0x000fe200078e026e */
[----:B------:R-:W5:Y:S04]  /*36b0*/  @!P3 LDG.E.U16 R182, desc[UR14][R120.64] ;  /* 0x0000000e78b6b981 */ /* 0x000f68000c1e1500 */
[----:B------:R1:W5:Y:S04]  /*36c0*/  @!P4 LDG.E.U16 R184, desc[UR14][R122.64] ;  /* 0x0000000e7ab8c981 */ /* 0x000368000c1e1500 */
[----:B------:R1:W5:Y:S01]  /*36d0*/  @!P0 LDG.E.U16 R186, desc[UR14][R118.64] ;  /* 0x0000000e76ba8981 */ /* 0x000362000c1e1500 */
[----:B------:R-:W-:Y:S01]  /*36e0*/  BAR.SYNC.DEFER_BLOCKING 0x0 ;  /* 0x0000000000007b1d */ /* 0x000fe20000010000 */
[----:B------:R-:W-:Y:S01]  /*36f0*/  ISETP.GE.AND P1, PT, R71, UR16, PT ;  /* 0x0000001047007c0c */ /* 0x000fe2000bf26270 */
[----:B0-----:R-:W-:-:S02]  /*3700*/  IMAD.MOV.U32 R114, RZ, RZ, R192 ;  /* 0x000000ffff727224 */ /* 0x001fc400078e00c0 */
[--C-:B------:R-:W-:Y:S01]  /*3710*/  IMAD.MOV.U32 R115, RZ, RZ, R190.reuse ;  /* 0x000000ffff737224 */ /* 0x100fe200078e00be */
[----:B------:R-:W-:Y:S01]  /*3720*/  PRMT R190, RZ, 0x7610, R190 ;  /* 0x00007610ffbe7816 */ /* 0x000fe200000000be */
[----:B-1----:R-:W-:Y:S02]  /*3730*/  IMAD.MOV.U32 R116, RZ, RZ, R124 ;  /* 0x000000ffff747224 */ /* 0x002fe400078e007c */
[--C-:B------:R-:W-:Y:S01]  /*3740*/  IMAD.MOV.U32 R117, RZ, RZ, R188.reuse ;  /* 0x000000ffff757224 */ /* 0x100fe200078e00bc */
[----:B------:R-:W-:Y:S01]  /*3750*/  PRMT R188, RZ, 0x7610, R188 ;  /* 0x00007610ffbc7816 */ /* 0x000fe200000000bc */
[----:B------:R-:W-:-:S04]  /*3760*/  IMAD.WIDE R122, R87, 0x2, R114 ;  /* 0x00000002577a7825 */ /* 0x000fc800078e0272 */
[----:B------:R-:W-:Y:S01]  /*3770*/  IMAD.WIDE R120, R87, 0x2, R116 ;  /* 0x0000000257787825 */ /* 0x000fe200078e0274 */
[----:B------:R-:W-:-:S03]  /*3780*/  PRMT R196, RZ, 0x7610, R196 ;  /* 0x00007610ffc47816 */ /* 0x000fc600000000c4 */
[----:B------:R-:W-:Y:S01]  /*3790*/  IMAD.MOV.U32 R119, RZ, RZ, R129 ;  /* 0x000000ffff777224 */ /* 0x000fe200078e0081 */
[----:B------:R0:W5:Y:S01]  /*37a0*/  @!P1 LDG.E.U16 R190, desc[UR14][R122.64] ;  /* 0x0000000e7abe9981 */ /* 0x000162000c1e1500 */
[----:B------:R-:W-:-:S03]  /*37b0*/  IMAD.MOV.U32 R113, RZ, RZ, R125 ;  /* 0x000000ffff717224 */ /* 0x000fc600078e007d */
[----:B------:R1:W5:Y:S01]  /*37c0*/  @!P1 LDG.E.U16 R188, desc[UR14][R120.64] ;  /* 0x0000000e78bc9981 */ /* 0x000362000c1e1500 */
[----:B------:R-:W-:Y:S02]  /*37d0*/  IMAD.MOV.U32 R118, RZ, RZ, R130 ;  /* 0x000000ffff767224 */ /* 0x000fe400078e0082 */
[----:B0-----:R-:W-:Y:S02]  /*37e0*/  IMAD.MOV.U32 R122, RZ, RZ, R128 ;  /* 0x000000ffff7a7224 */ /* 0x001fe400078e0080 */
[----:B------:R-:W-:Y:S02]  /*37f0*/  IMAD.MOV.U32 R123, RZ, RZ, R131 ;  /* 0x000000ffff7b7224 */ /* 0x000fe400078e0083 */
[----:B-1----:R-:W-:Y:S02]  /*3800*/  IMAD.MOV.U32 R120, RZ, RZ, R136 ;  /* 0x000000ffff787224 */ /* 0x002fe400078e0088 */
[----:B------:R-:W-:Y:S01]  /*3810*/  IMAD.MOV.U32 R121, RZ, RZ, R137 ;  /* 0x000000ffff797224 */ /* 0x000fe200078e0089 */
[----:B------:R-:W-:Y:S01]  /*3820*/  PRMT R198, RZ, 0x7610, R198 ;  /* 0x00007610ffc67816 */ /* 0x000fe200000000c6 */
[----:B------:R-:W-:Y:S01]  /*3830*/  IMAD.WIDE R128, R87, 0x2, R122 ;  /* 0x0000000257807825 */ /* 0x000fe200078e027a */
[----:B------:R-:W-:-:S03]  /*3840*/  PRMT R192, RZ, 0x7610, R192 ;  /* 0x00007610ffc07816 */ /* 0x000fc600000000c0 */
[C---:B------:R-:W-:Y:S01]  /*3850*/  IMAD.WIDE R130, R87.reuse, 0x2, R120 ;  /* 0x0000000257827825 */ /* 0x040fe200078e0278 */
[----:B------:R0:W5:Y:S03]  /*3860*/  @!P1 LDG.E.U16 R196, desc[UR14][R128.64] ;  /* 0x0000000e80c49981 */ /* 0x000166000c1e1500 */
[----:B------:R-:W-:Y:S01]  /*3870*/  IMAD.WIDE R124, R87, 0x2, R112 ;  /* 0x00000002577c7825 */ /* 0x000fe200078e0270 */
[----:B------:R1:W5:Y:S01]  /*3880*/  @!P1 LDG.E.U16 R198, desc[UR14][R130.64] ;  /* 0x0000000e82c69981 */ /* 0x000362000c1e1500 */
[----:B------:R-:W-:-:S03]  /*3890*/  PRMT R204, RZ, 0x7610, R204 ;  /* 0x00007610ffcc7816 */ /* 0x000fc600000000cc */
[----:B------:R1:W5:Y:S01]  /*38a0*/  @!P1 LDG.E.U16 R192, desc[UR14][R124.64] ;  /* 0x0000000e7cc09981 */ /* 0x000362000c1e1500 */
[----:B0-----:R-:W-:Y:S02]  /*38b0*/  IMAD.MOV.U32 R128, RZ, RZ, R134 ;  /* 0x000000ffff807224 */ /* 0x001fe400078e0086 */
[----:B------:R-:W-:Y:S02]  /*38c0*/  IMAD.MOV.U32 R129, RZ, RZ, R135 ;  /* 0x000000ffff817224 */ /* 0x000fe400078e0087 */
[----:B-1----:R-:W-:Y:S02]  /*38d0*/  IMAD.MOV.U32 R130, RZ, RZ, R132 ;  /* 0x000000ffff827224 */ /* 0x002fe400078e0084 */
[----:B------:R-:W-:Y:S01]  /*38e0*/  IMAD.MOV.U32 R131, RZ, RZ, R133 ;  /* 0x000000ffff837224 */ /* 0x000fe200078e0085 */
[----:B------:R-:W-:Y:S01]  /*38f0*/  PRMT R202, RZ, 0x7610, R202 ;  /* 0x00007610ffca7816 */ /* 0x000fe200000000ca */
[----:B------:R-:W-:Y:S02]  /*3900*/  IMAD.MOV.U32 R124, RZ, RZ, R126 ;  /* 0x000000ffff7c7224 */ /* 0x000fe400078e007e */
[----:B------:R-:W-:-:S02]  /*3910*/  IMAD.MOV.U32 R125, RZ, RZ, R127 ;  /* 0x000000ffff7d7224 */ /* 0x000fc400078e007f */
[C---:B------:R-:W-:Y:S01]  /*3920*/  IMAD.WIDE R134, R87.reuse, 0x2, R128 ;  /* 0x0000000257867825 */ /* 0x040fe200078e0280 */
[----:B------:R-:W-:Y:S02]  /*3930*/  PRMT R194, RZ, 0x7610, R194 ;  /* 0x00007610ffc27816 */ /* 0x000fe400000000c2 */
[----:B------:R-:W-:Y:S01]  /*3940*/  PRMT R200, RZ, 0x7610, R200 ;  /* 0x00007610ffc87816 */ /* 0x000fe200000000c8 */
[C---:B------:R-:W-:Y:S01]  /*3950*/  IMAD.WIDE R132, R87.reuse, 0x2, R130 ;  /* 0x0000000257847825 */ /* 0x040fe200078e0282 */
[----:B------:R0:W5:Y:S03]  /*3960*/  @!P1 LDG.E.U16 R204, desc[UR14][R134.64] ;  /* 0x0000000e86cc9981 */ /* 0x000166000c1e1500 */
[C---:B------:R-:W-:Y:S01]  /*3970*/  IMAD.WIDE R126, R87.reuse, 0x2, R124 ;  /* 0x00000002577e7825 */ /* 0x040fe200078e027c */
[----:B------:R1:W5:Y:S03]  /*3980*/  @!P1 LDG.E.U16 R202, desc[UR14][R132.64] ;  /* 0x0000000e84ca9981 */ /* 0x000366000c1e1500 */
[----:B------:R-:W-:Y:S01]  /*3990*/  IMAD.WIDE R136, R87, 0x2, R118 ;  /* 0x0000000257887825 */ /* 0x000fe200078e0276 */
[----:B------:R1:W5:Y:S03]  /*39a0*/  @!P1 LDG.E.U16 R194, desc[UR14][R126.64] ;  /* 0x0000000e7ec29981 */ /* 0x000366000c1e1500 */
[----:B0-----:R-:W-:Y:S01]  /*39b0*/  IMAD.MOV.U32 R134, RZ, RZ, R142 ;  /* 0x000000ffff867224 */ /* 0x001fe200078e008e */
[----:B------:R0:W5:Y:S01]  /*39c0*/  @!P1 LDG.E.U16 R200, desc[UR14][R136.64] ;  /* 0x0000000e88c89981 */ /* 0x000162000c1e1500 */
[----:B------:R-:W-:-:S02]  /*39d0*/  IMAD.MOV.U32 R135, RZ, RZ, R143 ;  /* 0x000000ffff877224 */ /* 0x000fc400078e008f */
[--C-:B-1----:R-:W-:Y:S01]  /*39e0*/  IMAD.MOV.U32 R133, RZ, RZ, R208.reuse ;  /* 0x000000ffff857224 */ /* 0x102fe200078e00d0 */
[----:B------:R-:W-:Y:S01]  /*39f0*/  PRMT R208, RZ, 0x7610, R208 ;  /* 0x00007610ffd07816 */ /* 0x000fe200000000d0 */
[----:B------:R-:W-:Y:S02]  /*3a00*/  IMAD.MOV.U32 R126, RZ, RZ, R138 ;  /* 0x000000ffff7e7224 */ /* 0x000fe400078e008a */
[----:B------:R-:W-:Y:S02]  /*3a10*/  IMAD.MOV.U32 R127, RZ, RZ, R139 ;  /* 0x000000ffff7f7224 */ /* 0x000fe400078e008b */
[----:B0-----:R-:W-:Y:S01]  /*3a20*/  IMAD.WIDE R136, R87, 0x2, R134 ;  /* 0x0000000257887825 */ /* 0x001fe200078e0286 */
[----:B------:R-:W-:-:S03]  /*3a30*/  PRMT R206, RZ, 0x7610, R206 ;  /* 0x00007610ffce7816 */ /* 0x000fc600000000ce */
[C---:B------:R-:W-:Y:S01]  /*3a40*/  IMAD.WIDE R138, R87.reuse, 0x2, R126 ;  /* 0x00000002578a7825 */ /* 0x040fe200078e027e */
[----:B------:R0:W5:Y:S04]  /*3a50*/  @!P1 LDG.E.U16 R208, desc[UR14][R136.64] ;  /* 0x0000000e88d09981 */ /* 0x000168000c1e1500 */
[----:B------:R1:W5:Y:S01]  /*3a60*/  @!P1 LDG.E.U16 R206, desc[UR14][R138.64] ;  /* 0x0000000e8ace9981 */ /* 0x000362000c1e1500 */
[----:B0-----:R-:W-:Y:S02]  /*3a70*/  IMAD.MOV.U32 R136, RZ, RZ, R214 ;  /* 0x000000ffff887224 */ /* 0x001fe400078e00d6 */
[--C-:B------:R-:W-:Y:S01]  /*3a80*/  IMAD.MOV.U32 R137, RZ, RZ, R212.reuse ;  /* 0x000000ffff897224 */ /* 0x100fe200078e00d4 */
[----:B------:R-:W-:Y:S01]  /*3a90*/  PRMT R212, RZ, 0x7610, R212 ;  /* 0x00007610ffd47816 */ /* 0x000fe200000000d4 */
[----:B-1----:R-:W-:Y:S01]  /*3aa0*/  IMAD.WIDE R138, R87, 0x2, R136 ;  /* 0x00000002578a7825 */ /* 0x002fe200078e0288 */
[----:B------:R-:W-:-:S04]  /*3ab0*/  PRMT R214, RZ, 0x7610, R214 ;  /* 0x00007610ffd67816 */ /* 0x000fc800000000d6 */
[----:B------:R0:W5:Y:S01]  /*3ac0*/  @!P1 LDG.E.U16 R212, desc[UR14][R138.64] ;  /* 0x0000000e8ad49981 */ /* 0x000162000c1e1500 */
[--C-:B------:R-:W-:Y:S01]  /*3ad0*/  IMAD.MOV.U32 R132, RZ, RZ, R210.reuse ;  /* 0x000000ffff847224 */ /* 0x100fe200078e00d2 */
[----:B------:R-:W-:Y:S01]  /*3ae0*/  PRMT R210, RZ, 0x7610, R210 ;  /* 0x00007610ffd27816 */ /* 0x000fe200000000d2 */
[----:B0-----:R-:W-:Y:S02]  /*3af0*/  IMAD.MOV.U32 R138, RZ, RZ, R140 ;  /* 0x000000ffff8a7224 */ /* 0x001fe400078e008c */
[----:B------:R-:W-:Y:S02]  /*3b00*/  IMAD.MOV.U32 R139, RZ, RZ, R141 ;  /* 0x000000ffff8b7224 */ /* 0x000fe400078e008d */
[----:B------:R-:W-:-:S04]  /*3b10*/  IMAD.WIDE R140, R87, 0x2, R138 ;  /* 0x00000002578c7825 */ /* 0x000fc800078e028a */
[C---:B------:R-:W-:Y:S01]  /*3b20*/  IMAD.WIDE R142, R87.reuse, 0x2, R132 ;  /* 0x00000002578e7825 */ /* 0x040fe200078e0284 */
[----:B------:R0:W5:Y:S04]  /*3b30*/  @!P1 LDG.E.U16 R214, desc[UR14][R140.64] ;  /* 0x0000000e8cd69981 */ /* 0x000168000c1e1500 */
[----:B------:R1:W5:Y:S01]  /*3b40*/  @!P1 LDG.E.U16 R210, desc[UR14][R142.64] ;  /* 0x0000000e8ed29981 */ /* 0x000362000c1e1500 */
[----:B0-----:R-:W-:Y:S02]  /*3b50*/  IMAD.MOV.U32 R140, RZ, RZ, R216 ;  /* 0x000000ffff8c7224 */ /* 0x001fe400078e00d8 */
[----:B------:R-:W-:Y:S01]  /*3b60*/  IMAD.MOV.U32 R141, RZ, RZ, R218 ;  /* 0x000000ffff8d7224 */ /* 0x000fe200078e00da */
[----:B------:R-:W-:Y:S01]  /*3b70*/  PRMT R216, RZ, 0x7610, R216 ;  /* 0x00007610ffd87816 */ /* 0x000fe200000000d8 */
[----:B-1----:R-:W-:Y:S01]  /*3b80*/  IMAD.WIDE R142, R87, 0x2, R140 ;  /* 0x00000002578e7825 */ /* 0x002fe200078e028c */
[----:B------:R-:W-:-:S04]  /*3b90*/  PRMT R218, RZ, 0x7610, R218 ;  /* 0x00007610ffda7816 */ /* 0x000fc800000000da */
[----:B------:R0:W5:Y:S02]  /*3ba0*/  @!P1 LDG.E.U16 R216, desc[UR14][R142.64] ;  /* 0x0000000e8ed89981 */ /* 0x000164000c1e1500 */
[----:B0-----:R-:W-:Y:S02]  /*3bb0*/  IMAD.MOV.U32 R142, RZ, RZ, R144 ;  /* 0x000000ffff8e7224 */ /* 0x001fe400078e0090 */
[----:B------:R-:W-:Y:S02]  /*3bc0*/  IMAD.MOV.U32 R143, RZ, RZ, R145 ;  /* 0x000000ffff8f7224 */ /* 0x000fe400078e0091 */
[----:B------:R-:W-:Y:S01]  /*3bd0*/  IMAD.WIDE R144, R87, 0x2, R142 ;  /* 0x0000000257907825 */ /* 0x000fe200078e028e */
        /* <DEDUP_REMOVED lines=70> */
[----:B--2---:R0:W-:Y:S04]  /*4040*/  STS.U16 [R0+UR12], R248 ;  /* 0x000000f800007988 */ /* 0x0041e8000800040c */
[----:B------:R1:W2:Y:S01]  /*4050*/  @!P1 LDG.E.U16 R250, desc[UR14][R172.64] ;  /* 0x0000000eacfa9981 */ /* 0x0002a2000c1e1500 */
[----:B0-----:R-:W-:Y:S01]  /*4060*/  PRMT R248, RZ, 0x7610, R248 ;  /* 0x00007610fff87816 */ /* 0x001fe200000000f8 */
[----:B-1----:R-:W-:-:S02]  /*4070*/  IMAD.MOV.U32 R172, RZ, RZ, R2 ;  /* 0x000000ffffac7224 */ /* 0x002fc400078e0002 */
[----:B------:R-:W-:Y:S02]  /*4080*/  IMAD.MOV.U32 R173, RZ, RZ, R3 ;  /* 0x000000ffffad7224 */ /* 0x000fe400078e0003 */
[----:B------:R-:W-:Y:S01]  /*4090*/  IMAD.WIDE R2, R87, 0x2, R172 ;  /* 0x0000000257027825 */ /* 0x000fe200078e02ac */
[----:B----4-:R0:W-:Y:S04]  /*40a0*/  STS.U16 [R0+UR12+0x400], R246 ;  /* 0x000400f600007988 */ /* 0x0101e8000800040c */
[----:B------:R1:W4:Y:S01]  /*40b0*/  @!P1 LDG.E.U16 R248, desc[UR14][R2.64] ;  /* 0x0000000e02f89981 */ /* 0x000322000c1e1500 */
[----:B0-----:R-:W-:Y:S01]  /*40c0*/  PRMT R246, RZ, 0x7610, R246 ;  /* 0x00007610fff67816 */ /* 0x001fe200000000f6 */
[----:B-1----:R-:W-:Y:S02]  /*40d0*/  IMAD.MOV.U32 R2, RZ, RZ, R4 ;  /* 0x000000ffff027224 */ /* 0x002fe400078e0004 */
[----:B------:R-:W-:-:S02]  /*40e0*/  IMAD.MOV.U32 R3, RZ, RZ, R5 ;  /* 0x000000ffff037224 */ /* 0x000fc400078e0005 */
[----:B------:R-:W-:-:S05]  /*40f0*/  IMAD.WIDE R4, R87, 0x2, R2 ;  /* 0x0000000257047825 */ /* 0x000fca00078e0202 */
[----:B------:R-:W4:Y:S04]  /*4100*/  @!P1 LDG.E.U16 R246, desc[UR14][R4.64] ;  /* 0x0000000e04f69981 */ /* 0x000f28000c1e1500 */
[----:B---3--:R-:W-:Y:S04]  /*4110*/  STS.U16 [R0+UR12+0x800], R207 ;  /* 0x000800cf00007988 */ /* 0x008fe8000800040c */
[----:B-----5:R-:W-:Y:S04]  /*4120*/  STS.U16 [R0+UR12+0xc00], R213 ;  /* 0x000c00d500007988 */ /* 0x020fe8000800040c */
[----:B------:R-:W-:Y:S04]  /*4130*/  STS.U16 [R0+UR12+0x1000], R227 ;  /* 0x001000e300007988 */ /* 0x000fe8000800040c */
        /* <DEDUP_REMOVED lines=33> */
[----:B------:R-:W-:Y:S01]  /*4350*/  STS.U16 [R0+UR12+0x3800], R236 ;  /* 0x003800ec00007988 */ /* 0x000fe2000800040c */
[----:B------:R-:W-:Y:S01]  /*4360*/  UMOV UR4, UR13 ;  /* 0x0000000d00047c82 */ /* 0x000fe20008000000 */
[----:B------:R-:W-:Y:S01]  /*4370*/  UMOV UR5, 0x40000040 ;  /* 0x4000004000057882 */ /* 0x000fe20000000000 */
[----:B------:R-:W-:Y:S01]  /*4380*/  UMOV UR7, 0x40000040 ;  /* 0x4000004000077882 */ /* 0x000fe20000000000 */
        /* <DEDUP_REMOVED lines=8> */
[----:B--2---:R-:W-:Y:S04]  /*4410*/  STS.U16 [R176+UR12+0x3d00], R250 ;  /* 0x003d00fab0007988 */ /* 0x004fe8000800040c */
[----:B------:R-:W-:Y:S04]  /*4420*/  STS.U16 [R178+UR12+0x2200], R192 ;  /* 0x002200c0b2007988 */ /* 0x000fe8000800040c */
[----:B------:R-:W-:Y:S04]  /*4430*/  STS.U16 [R178+UR12+0x2600], R200 ;  /* 0x002600c8b2007988 */ /* 0x000fe8000800040c */
[----:B------:R-:W-:Y:S04]  /*4440*/  STS.U16 [R178+UR12+0x2a00], R208 ;  /* 0x002a00d0b2007988 */ /* 0x000fe8000800040c */
[----:B------:R0:W-:Y:S04]  /*4450*/  STS.U16 [R178+UR12+0x2e00], R216 ;  /* 0x002e00d8b2007988 */ /* 0x0001e8000800040c */
[----:B------:R-:W-:Y:S04]  /*4460*/  STS.U16 [R178+UR12+0x3200], R224 ;  /* 0x003200e0b2007988 */ /* 0x000fe8000800040c */
[----:B------:R-:W-:Y:S04]  /*4470*/  STS.U16 [R178+UR12+0x3600], R232 ;  /* 0x003600e8b2007988 */ /* 0x000fe8000800040c */
[----:B------:R-:W-:Y:S04]  /*4480*/  STS.U16 [R178+UR12+0x3a00], R240 ;  /* 0x003a00f0b2007988 */ /* 0x000fe8000800040c */
[----:B----4-:R-:W-:Y:S04]  /*4490*/  STS.U16 [R178+UR12+0x3e00], R248 ;  /* 0x003e00f8b2007988 */ /* 0x010fe8000800040c */
[----:B------:R-:W-:Y:S04]  /*44a0*/  STS.U16 [R180+UR12+0x2300], R194 ;  /* 0x002300c2b4007988 */ /* 0x000fe8000800040c */
[----:B------:R-:W-:Y:S04]  /*44b0*/  STS.U16 [R180+UR12+0x2700], R202 ;  /* 0x002700cab4007988 */ /* 0x000fe8000800040c */
[----:B------:R1:W-:Y:S04]  /*44c0*/  STS.U16 [R180+UR12+0x2b00], R210 ;  /* 0x002b00d2b4007988 */ /* 0x0003e8000800040c */
[----:B------:R2:W-:Y:S04]  /*44d0*/  STS.U16 [R180+UR12+0x2f00], R218 ;  /* 0x002f00dab4007988 */ /* 0x0005e8000800040c */
[----:B------:R3:W-:Y:S04]  /*44e0*/  STS.U16 [R180+UR12+0x3300], R226 ;  /* 0x003300e2b4007988 */ /* 0x0007e8000800040c */
[----:B------:R3:W-:Y:S04]  /*44f0*/  STS.U16 [R180+UR12+0x3700], R234 ;  /* 0x003700eab4007988 */ /* 0x0007e8000800040c */
[----:B------:R3:W-:Y:S04]  /*4500*/  STS.U16 [R180+UR12+0x3b00], R242 ;  /* 0x003b00f2b4007988 */ /* 0x0007e8000800040c */
[----:B------:R3:W-:Y:S01]  /*4510*/  STS.U16 [R180+UR12+0x3f00], R246 ;  /* 0x003f00f6b4007988 */ /* 0x0007e2000800040c */
[----:B------:R4:W-:Y:S06]  /*4520*/  MEMBAR.ALL.CTA ;  /* 0x0000000000007992 */ /* 0x0009ec0000008000 */
[----:B----4-:R-:W4:Y:S02]  /*4530*/  FENCE.VIEW.ASYNC.S ;  /* 0x00000000000073c6 */ /* 0x010f240000000000 */
[----:B----4-:R-:W-:Y:S06]  /*4540*/  BAR.SYNC.DEFER_BLOCKING 0x0 ;  /* 0x0000000000007b1d */ /* 0x010fec0000010000 */
[----:B------:R-:W-:-:S06]  /*4550*/  WARPGROUP.ARRIVE ;  /* 0x00000000000079c5 */ /* 0x000fcc0000000000 */
[----:B------:R-:W-:Y:S04]  /*4560*/  HGMMA.64x64x16.F32 R24, gdesc[UR4].tnspA, R24 ;  /* 0x20e00000041879f0 */ /* 0x000fe80008700818 */
[----:B------:R-:W-:Y:S04]  /*4570*/  HGMMA.64x64x16.F32 R24, gdesc[UR8].tnspA, R24 ;  /* 0x20e00000081879f0 */ /* 0x000fe80008700818 */
[----:B------:R-:W-:Y:S01]  /*4580*/  HGMMA.64x64x16.F32 R24, gdesc[UR20].tnspA, R24 ;  /* 0x20e00000141879f0 */ /* 0x000fe20008700818 */
[----:B------:R-:W-:-:S04]  /*4590*/  IMAD.WIDE R4, R88, 0x2, R2 ;  /* 0x0000000258047825 */ /* 0x000fc800078e0202 */
[----:B------:R-:W-:-:S04]  /*45a0*/  IMAD.WIDE R2, R88, 0x2, R172 ;  /* 0x0000000258027825 */ /* 0x000fc800078e02ac */
[----:B------:R-:W-:-:S04]  /*45b0*/  IMAD.WIDE R172, R88, 0x2, R170 ;  /* 0x0000000258ac7825 */ /* 0x000fc800078e02aa */
[----:B------:R-:W-:-:S04]  /*45c0*/  IMAD.WIDE R170, R88, 0x2, R168 ;  /* 0x0000000258aa7825 */ /* 0x000fc800078e02a8 */
[----:B------:R-:W-:Y:S01]  /*45d0*/  IMAD.WIDE R168, R88, 0x2, R166 ;  /* 0x0000000258a87825 */ /* 0x000fe200078e02a6 */
[----:B------:R-:W-:Y:S03]  /*45e0*/  HGMMA.64x64x16.F32 R24, gdesc[UR24].tnspA, R24, gsb0 ;  /* 0x20e00000181879f0 */ /* 0x000fe60008000818 */
[----:B------:R-:W-:Y:S02]  /*45f0*/  VIADD R174, R174, 0xffffffff ;  /* 0xffffffffaeae7836 */ /* 0x000fe40000000000 */
[----:B------:R-:W-:-:S04]  /*4600*/  IMAD.WIDE R166, R88, 0x2, R164 ;  /* 0x0000000258a67825 */ /* 0x000fc800078e02a4 */
[----:B------:R-:W-:Y:S01]  /*4610*/  IMAD.WIDE R164, R88, 0x2, R162 ;  /* 0x0000000258a47825 */ /* 0x000fe200078e02a2 */
[----:B------:R-:W-:-:S03]  /*4620*/  ISETP.NE.U32.AND P0, PT, R174, RZ, PT ;  /* 0x000000ffae00720c */ /* 0x000fc60003f05070 */
[----:B------:R-:W-:-:S04]  /*4630*/  IMAD.WIDE R162, R88, 0x2, R160 ;  /* 0x0000000258a27825 */ /* 0x000fc800078e02a0 */
        /* <DEDUP_REMOVED lines=8> */
[----:B0-----:R-:W-:-:S04]  /*46c0*/  IMAD.WIDE R216, R88, 0x2, R140 ;  /* 0x0000000258d87825 */ /* 0x001fc800078e028c */
[----:B------:R-:W-:-:S04]  /*46d0*/  IMAD.WIDE R144, R88, 0x2, R142 ;  /* 0x0000000258907825 */ /* 0x000fc800078e028e */
[----:B------:R-:W-:-:S04]  /*46e0*/  IMAD.WIDE R140, R88, 0x2, R138 ;  /* 0x00000002588c7825 */ /* 0x000fc800078e028a */
[----:B------:R-:W-:-:S04]  /*46f0*/  IMAD.WIDE R142, R88, 0x2, R134 ;  /* 0x00000002588e7825 */ /* 0x000fc800078e0286 */
[----:B------:R-:W-:Y:S01]  /*4700*/  IMAD.WIDE R138, R88, 0x2, R126 ;  /* 0x00000002588a7825 */ /* 0x000fe200078e027e */
[----:B------:R-:W-:-:S03]  /*4710*/  UIADD3 UR16, UR16, -0x40, URZ ;  /* 0xffffffc010107890 */ /* 0x000fc6000fffe03f */
[----:B------:R-:W-:-:S04]  /*4720*/  IMAD.WIDE R134, R88, 0x2, R128 ;  /* 0x0000000258867825 */ /* 0x000fc800078e0280 */
[----:B------:R-:W-:-:S04]  /*4730*/  IMAD.WIDE R126, R88, 0x2, R124 ;  /* 0x00000002587e7825 */ /* 0x000fc800078e027c */
[----:B------:R-:W-:Y:S01]  /*4740*/  IMAD.WIDE R128, R88, 0x2, R118 ;  /* 0x0000000258807825 */ /* 0x000fe200078e0276 */
[----:B------:R-:W-:-:S03]  /*4750*/  WARPGROUP.DEPBAR.LE gsb0, 0x0 ;  /* 0x00008000000079c5 */ /* 0x000fc60000010000 */
[----:B------:R-:W-:-:S04]  /*4760*/  IMAD.WIDE R124, R88, 0x2, R112 ;  /* 0x00000002587c7825 */ /* 0x000fc800078e0270 */
[----:B------:R-:W-:-:S04]  /*4770*/  IMAD.WIDE R214, R88, 0x2, R136 ;  /* 0x0000000258d67825 */ /* 0x000fc800078e0288 */
[----:B-1----:R-:W-:-:S04]  /*4780*/  IMAD.WIDE R210, R88, 0x2, R132 ;  /* 0x0000000258d27825 */ /* 0x002fc800078e0284 */
[----:B------:R-:W-:-:S04]  /*4790*/  IMAD.WIDE R122, R88, 0x2, R122 ;  /* 0x00000002587a7825 */ /* 0x000fc800078e027a */
[----:B------:R-:W-:-:S04]  /*47a0*/  IMAD.WIDE R114, R88, 0x2, R114 ;  /* 0x0000000258727825 */ /* 0x000fc800078e0272 */
[----:B------:R-:W-:-:S04]  /*47b0*/  IMAD.WIDE R116, R88, 0x2, R116 ;  /* 0x0000000258747825 */ /* 0x000fc800078e0274 */
[----:B------:R-:W-:-:S04]  /*47c0*/  IMAD.WIDE R132, R88, 0x2, R130 ;  /* 0x0000000258847825 */ /* 0x000fc800078e0282 */
[----:B------:R-:W-:Y:S02]  /*47d0*/  IMAD.MOV.U32 R130, RZ, RZ, R128 ;  /* 0x000000ffff827224 */ /* 0x000fe400078e0080 */
[----:B------:R-:W-:Y:S02]  /*47e0*/  IMAD.MOV.U32 R186, RZ, RZ, R124 ;  /* 0x000000ffffba7224 */ /* 0x000fe400078e007c */
[----:B--2---:R-:W-:Y:S02]  /*47f0*/  IMAD.MOV.U32 R218, RZ, RZ, R217 ;  /* 0x000000ffffda7224 */ /* 0x004fe400078e00d9 */
[----:B------:R-:W-:Y:S02]  /*4800*/  IMAD.MOV.U32 R212, RZ, RZ, R215 ;  /* 0x000000ffffd47224 */ /* 0x000fe400078e00d7 */
[----:B------:R-:W-:Y:S02]  /*4810*/  IMAD.MOV.U32 R208, RZ, RZ, R211 ;  /* 0x000000ffffd07224 */ /* 0x000fe400078e00d3 */
[----:B------:R-:W-:-:S04]  /*4820*/  IMAD.WIDE R136, R88, 0x2, R120 ;  /* 0x0000000258887825 */ /* 0x000fc800078e0278 */
[----:B------:R-:W-:Y:S02]  /*4830*/  IMAD.MOV.U32 R128, RZ, RZ, R122 ;  /* 0x000000ffff807224 */ /* 0x000fe400078e007a */
[----:B------:R-:W-:Y:S02]  /*4840*/  IMAD.MOV.U32 R131, RZ, RZ, R123 ;  /* 0x000000ffff837224 */ /* 0x000fe400078e007b */
[----:B------:R-:W-:-:S04]  /*4850*/  IMAD.WIDE R110, R107, 0x2, R110 ;  /* 0x000000026b6e7825 */ /* 0x000fc800078e026e */
[----:B------:R-:W-:Y:S02]  /*4860*/  IMAD.MOV.U32 R192, RZ, RZ, R114 ;  /* 0x000000ffffc07224 */ /* 0x000fe400078e0072 */
[----:B------:R-:W-:Y:S02]  /*4870*/  IMAD.MOV.U32 R190, RZ, RZ, R115 ;  /* 0x000000ffffbe7224 */ /* 0x000fe400078e0073 */
[----:B------:R-:W-:Y:S02]  /*4880*/  IMAD.MOV.U32 R124, RZ, RZ, R116 ;  /* 0x000000ffff7c7224 */ /* 0x000fe400078e0074 */
[----:B------:R-:W-:Y:S01]  /*4890*/  IMAD.MOV.U32 R188, RZ, RZ, R117 ;  /* 0x000000ffffbc7224 */ /* 0x000fe200078e0075 */
[----:B---3--:R-:W-:Y:S06]  /*48a0*/  @P0 BRA `(.L_x_1) ;  /* 0xffffffe400400947 */ /* 0x008fec000383ffff */
[----:B------:R-:W-:Y:S02]  /*48b0*/  F2FP.F16.F32.PACK_AB R51, R55, R51 ;  /* 0x000000333733723e */ /* 0x000fe400000000ff */
[----:B------:R-:W-:Y:S02]  /*48c0*/  F2FP.F16.F32.PACK_AB R50, R54, R50 ;  /* 0x000000323632723e */ /* 0x000fe400000000ff */
[----:B------:R-:W-:Y:S02]  /*48d0*/  F2FP.F16.F32.PACK_AB R49, R53, R49 ;  /* 0x000000313531723e */ /* 0x000fe400000000ff */
[----:B------:R-:W-:Y:S02]  /*48e0*/  F2FP.F16.F32.PACK_AB R48, R52, R48 ;  /* 0x000000303430723e */ /* 0x000fe400000000ff */
[----:B------:R-:W-:Y:S02]  /*48f0*/  F2FP.F16.F32.PACK_AB R43, R47, R43 ;  /* 0x0000002b2f2b723e */ /* 0x000fe400000000ff */
[----:B------:R-:W-:-:S02]  /*4900*/  F2FP.F16.F32.PACK_AB R42, R46, R42 ;  /* 0x0000002a2e2a723e */ /* 0x000fc400000000ff */
        /* <DEDUP_REMOVED lines=9> */
[----:B------:R-:W-:-:S07]  /*49a0*/  F2FP.F16.F32.PACK_AB R24, R28, R24 ;  /* 0x000000181c18723e */ /* 0x000fce00000000ff */
.L_x_0:
[----:B------:R-:W-:Y:S01]  /*49b0*/  BAR.SYNC.DEFER_BLOCKING 0x0 ;  /* 0x0000000000007b1d */ /* 0x000fe20000010000 */
[C---:B------:R-:W-:Y:S02]  /*49c0*/  IMAD.SHL.U32 R2, R73.reuse, 0x80, RZ ;  /* 0x0000008049027824 */ /* 0x040fe400078e00ff */
[C---:B------:R-:W-:Y:S02]  /*49d0*/  IMAD.SHL.U32 R0, R73.reuse, 0x10, RZ ;  /* 0x0000001049007824 */ /* 0x040fe400078e00ff */
[----:B------:R-:W-:Y:S01]  /*49e0*/  IMAD.SHL.U32 R73, R73, 0x8, RZ ;  /* 0x0000000849497824 */ /* 0x000fe200078e00ff */
[----:B------:R-:W-:Y:S01]  /*49f0*/  LOP3.LUT R3, R2, 0x400, RZ, 0xc0, !PT ;  /* 0x0000040002037812 */ /* 0x000fe200078ec0ff */
[----:B------:R-:W-:Y:S01]  /*4a00*/  ULDC.64 UR6, c[0x0][0x228] ;  /* 0x00008a0000067ab9 */ /* 0x000fe20000000a00 */
[----:B------:R-:W-:Y:S01]  /*4a10*/  LOP3.LUT R2, R0, 0x70, RZ, 0xc0, !PT ;  /* 0x0000007000027812 */ /* 0x000fe200078ec0ff */
[----:B------:R-:W-:Y:S01]  /*4a20*/  ULDC UR4, c[0x0][0x244] ;  /* 0x0000910000047ab9 */ /* 0x000fe20000000800 */
[----:B------:R-:W-:-:S02]  /*4a30*/  LOP3.LUT R73, R73, 0x380, RZ, 0xc0, !PT ;  /* 0x0000038049497812 */ /* 0x000fc400078ec0ff */
[----:B------:R-:W-:Y:S02]  /*4a40*/  IADD3 R2, R3, UR12, R2 ;  /* 0x0000000c03027c10 */ /* 0x000fe4000fffe002 */
[----:B------:R-:W-:Y:S02]  /*4a50*/  LOP3.LUT R44, R0, 0x7f0, RZ, 0xc0, !PT ;  /* 0x000007f0002c7812 */ /* 0x000fe400078ec0ff */
[C---:B------:R-:W-:Y:S01]  /*4a60*/  ISETP.GE.AND P0, PT, R6.reuse, UR6, PT ;  /* 0x0000000606007c0c */ /* 0x040fe2000bf06270 */
[----:B------:R-:W-:Y:S01]  /*4a70*/  IMAD.IADD R73, R73, 0x1, R2 ;  /* 0x0000000149497824 */ /* 0x000fe200078e0202 */
[----:B------:R-:W-:Y:S01]  /*4a80*/  ULDC UR6, c[0x0][0x248] ;  /* 0x0000920000067ab9 */ /* 0x000fe20000000800 */
[----:B------:R-:W-:Y:S01]  /*4a90*/  IMAD R6, R6, UR4, RZ ;  /* 0x0000000406067c24 */ /* 0x000fe2000f8e02ff */
[----:B------:R-:W-:Y:S01]  /*4aa0*/  ULDC.64 UR4, c[0x0][0x220] ;  /* 0x0000880000047ab9 */ /* 0x000fe20000000a00 */
[C---:B------:R-:W-:Y:S01]  /*4ab0*/  ISETP.LT.AND P1, PT, R70.reuse, UR7, !P0 ;  /* 0x0000000746007c0c */ /* 0x040fe2000c721270 */
[----:B------:R-:W-:Y:S01]  /*4ac0*/  IMAD R70, R70, UR6, RZ ;  /* 0x0000000646467c24 */ /* 0x000fe2000f8e02ff */
[C---:B------:R-:W-:Y:S01]  /*4ad0*/  ISETP.LT.AND P4, PT, R69.reuse, UR7, !P0 ;  /* 0x0000000745007c0c */ /* 0x040fe2000c781270 */
[----:B------:R-:W-:Y:S01]  /*4ae0*/  STSM.16.M88.4 [R73], R24 ;  /* 0x0000001849007844 */ /* 0x000fe20000000200 */
[----:B------:R-:W-:Y:S01]  /*4af0*/  BAR.SYNC.DEFER_BLOCKING 0x0 ;  /* 0x0000000000007b1d */ /* 0x000fe20000010000 */
[----:B------:R-:W-:Y:S01]  /*4b00*/  LEA R53, P2, R6, UR4, 0x1 ;  /* 0x0000000406357c11 */ /* 0x000fe2000f8408ff */
[----:B------:R-:W-:-:S03]  /*4b10*/  IMAD R69, R69, UR6, RZ ;  /* 0x0000000645457c24 */ /* 0x000fc6000f8e02ff */
[----:B------:R-:W-:Y:S02]  /*4b20*/  LEA.HI.X.SX32 R55, R6, UR5, 0x1, P2 ;  /* 0x0000000506377c11 */ /* 0x000fe400090f0eff */
[CC--:B------:R-:W-:Y:S02]  /*4b30*/  LEA R2, P2, R70.reuse, R53.reuse, 0x1 ;  /* 0x0000003546027211 */ /* 0x0c0fe400078408ff */
[C---:B------:R-:W-:Y:S02]  /*4b40*/  LEA R4, P3, R69.reuse, R53, 0x1 ;  /* 0x0000003545047211 */ /* 0x040fe400078608ff */
[-C--:B------:R-:W-:Y:S02]  /*4b50*/  LEA.HI.X.SX32 R3, R70, R55.reuse, 0x1, P2 ;  /* 0x0000003746037211 */ /* 0x080fe400010f0eff */
[C---:B------:R-:W-:Y:S01]  /*4b60*/  ISETP.LT.AND P2, PT, R68.reuse, UR7, !P0 ;  /* 0x0000000744007c0c */ /* 0x040fe2000c741270 */
[----:B------:R-:W-:Y:S01]  /*4b70*/  IMAD R68, R68, UR6, RZ ;  /* 0x0000000644447c24 */ /* 0x000fe2000f8e02ff */
[----:B------:R-:W-:-:S02]  /*4b80*/  LEA.HI.X.SX32 R5, R69, R55, 0x1, P3 ;  /* 0x0000003745057211 */ /* 0x000fc400018f0eff */
[C---:B------:R-:W-:Y:S01]  /*4b90*/  ISETP.LT.AND P3, PT, R67.reuse, UR7, !P0 ;  /* 0x0000000743007c0c */ /* 0x040fe2000c761270 */
[----:B------:R-:W-:Y:S01]  /*4ba0*/  IMAD R67, R67, UR6, RZ ;  /* 0x0000000643437c24 */ /* 0x000fe2000f8e02ff */
[----:B------:R-:W0:Y:S01]  /*4bb0*/  LDS.128 R32, [R44+UR12] ;  /* 0x0000000c2c207984 */ /* 0x000e220008000c00 */
[----:B------:R-:W-:Y:S06]  /*4bc0*/  BAR.SYNC.DEFER_BLOCKING 0x0 ;  /* 0x0000000000007b1d */ /* 0x000fec0000010000 */
[----:B------:R1:W-:Y:S02]  /*4bd0*/  STSM.16.M88.4 [R73], R36 ;  /* 0x0000002449007844 */ /* 0x0003e40000000200 */
[----:B------:R-:W-:Y:S01]  /*4be0*/  BAR.SYNC.DEFER_BLOCKING 0x0 ;  /* 0x0000000000007b1d */ /* 0x000fe20000010000 */
[----:B0-----:R-:W-:-:S02]  /*4bf0*/  PRMT R0, R32, 0x7632, R0 ;  /* 0x0000763220007816 */ /* 0x001fc40000000000 */
[----:B------:R-:W-:Y:S02]  /*4c00*/  PRMT R6, R34, 0x7632, R6 ;  /* 0x0000763222067816 */ /* 0x000fe40000000006 */
[----:B-1----:R-:W-:-:S04]  /*4c10*/  LEA R38, P5, R67, R53, 0x1 ;  /* 0x0000003543267211 */ /* 0x002fc800078a08ff */
[----:B------:R-:W-:Y:S01]  /*4c20*/  LEA.HI.X.SX32 R39, R67, R55, 0x1, P5 ;  /* 0x0000003743277211 */ /* 0x000fe200028f0eff */
[----:B------:R-:W0:Y:S01]  /*4c30*/  LDS.128 R28, [R44+UR12] ;  /* 0x0000000c2c1c7984 */ /* 0x000e220008000c00 */
[----:B------:R-:W-:Y:S06]  /*4c40*/  BAR.SYNC.DEFER_BLOCKING 0x0 ;  /* 0x0000000000007b1d */ /* 0x000fec0000010000 */
[----:B------:R-:W-:Y:S02]  /*4c50*/  STSM.16.M88.4 [R73], R40 ;  /* 0x0000002849007844 */ /* 0x000fe40000000200 */
[----:B------:R-:W-:Y:S06]  /*4c60*/  BAR.SYNC.DEFER_BLOCKING 0x0 ;  /* 0x0000000000007b1d */ /* 0x000fec0000010000 */
[----:B------:R-:W1:Y:S02]  /*4c70*/  LDS.128 R24, [R44+UR12] ;  /* 0x0000000c2c187984 */ /* 0x000e640008000c00 */
[----:B------:R-:W-:Y:S06]  /*4c80*/  BAR.SYNC.DEFER_BLOCKING 0x0 ;  /* 0x0000000000007b1d */ /* 0x000fec0000010000 */
[----:B------:R-:W-:Y:S02]  /*4c90*/  STSM.16.M88.4 [R73], R48 ;  /* 0x0000003049007844 */ /* 0x000fe40000000200 */
[----:B------:R-:W-:Y:S06]  /*4ca0*/  BAR.SYNC.DEFER_BLOCKING 0x0 ;  /* 0x0000000000007b1d */ /* 0x000fec0000010000 */
[----:B------:R2:W-:Y:S01]  /*4cb0*/  @P1 STG.E.U16 desc[UR14][R2.64], R32 ;  /* 0x0000002002001986 */ /* 0x0005e2000c10150e */
[----:B------:R-:W-:-:S03]  /*4cc0*/  LEA R36, P1, R68, R53, 0x1 ;  /* 0x0000003544247211 */ /* 0x000fc600078208ff */
[----:B------:R3:W-:Y:S01]  /*4cd0*/  @P4 STG.E.U16 desc[UR14][R4.64], R33 ;  /* 0x0000002104004986 */ /* 0x0007e2000c10150e */
[C---:B------:R-:W-:Y:S01]  /*4ce0*/  ISETP.LT.AND P4, PT, R66.reuse, UR7, !P0 ;  /* 0x0000000742007c0c */ /* 0x040fe2000c781270 */
[----:B------:R-:W-:Y:S01]  /*4cf0*/  IMAD R66, R66, UR6, RZ ;  /* 0x0000000642427c24 */ /* 0x000fe2000f8e02ff */
[----:B------:R-:W-:Y:S01]  /*4d00*/  LEA.HI.X.SX32 R37, R68, R55, 0x1, P1 ;  /* 0x0000003744257211 */ /* 0x000fe200008f0eff */
[----:B------:R-:W4:Y:S01]  /*4d10*/  LDS.128 R44, [R44+UR12] ;  /* 0x0000000c2c2c7984 */ /* 0x000f220008000c00 */
[C---:B------:R-:W-:Y:S01]  /*4d20*/  ISETP.LT.AND P1, PT, R65.reuse, UR7, !P0 ;  /* 0x0000000741007c0c */ /* 0x040fe2000c721270 */
[----:B------:R-:W-:Y:S01]  /*4d30*/  IMAD R65, R65, UR6, RZ ;  /* 0x0000000641417c24 */ /* 0x000fe2000f8e02ff */
[CC--:B--2---:R-:W-:Y:S01]  /*4d40*/  LEA R2, P6, R66.reuse, R53.reuse, 0x1 ;  /* 0x0000003542027211 */ /* 0x0c4fe200078c08ff */
[----:B------:R-:W-:Y:S03]  /*4d50*/  @P2 STG.E.U16 desc[UR14][R36.64], R34 ;  /* 0x0000002224002986 */ /* 0x000fe6000c10150e */
[----:B---3--:R-:W-:Y:S01]  /*4d60*/  LEA R4, P2, R65, R53, 0x1 ;  /* 0x0000003541047211 */ /* 0x008fe200078408ff */
[----:B------:R2:W-:Y:S01]  /*4d70*/  @P3 STG.E.U16 desc[UR14][R38.64], R35 ;  /* 0x0000002326003986 */ /* 0x0005e2000c10150e */
[----:B------:R-:W-:-:S02]  /*4d80*/  LEA.HI.X.SX32 R3, R66, R55, 0x1, P6 ;  /* 0x0000003742037211 */ /* 0x000fc400030f0eff */
[----:B------:R-:W-:Y:S02]  /*4d90*/  LEA.HI.X.SX32 R5, R65, R55, 0x1, P2 ;  /* 0x0000003741057211 */ /* 0x000fe400010f0eff */
[C---:B------:R-:W-:Y:S01]  /*4da0*/  ISETP.LT.AND P2, PT, R64.reuse, UR7, !P0 ;  /* 0x0000000740007c0c */ /* 0x040fe2000c741270 */
[----:B------:R-:W-:Y:S01]  /*4db0*/  IMAD R64, R64, UR6, RZ ;  /* 0x0000000640407c24 */ /* 0x000fe2000f8e02ff */
[----:B------:R3:W-:Y:S01]  /*4dc0*/  @P4 STG.E.U16 desc[UR14][R2.64], R0 ;  /* 0x0000000002004986 */ /* 0x0007e2000c10150e */
[----:B------:R-:W-:Y:S02]  /*4dd0*/  PRMT R33, R33, 0x7632, R33 ;  /* 0x0000763221217816 */ /* 0x000fe40000000021 */
[C---:B------:R-:W-:Y:S01]  /*4de0*/  ISETP.LT.AND P4, PT, R63.reuse, UR7, !P0 ;  /* 0x000000073f007c0c */ /* 0x040fe2000c781270 */
[----:B------:R-:W-:Y:S01]  /*4df0*/  IMAD R63, R63, UR6, RZ ;  /* 0x000000063f3f7c24 */ /* 0x000fe2000f8e02ff */
[C---:B------:R-:W-:Y:S01]  /*4e00*/  ISETP.LT.AND P3, PT, R62.reuse, UR7, !P0 ;  /* 0x000000073e007c0c */ /* 0x040fe2000c761270 */
[----:B------:R-:W-:Y:S01]  /*4e10*/  IMAD R62, R62, UR6, RZ ;  /* 0x000000063e3e7c24 */ /* 0x000fe2000f8e02ff */
[-C--:B------:R-:W-:Y:S01]  /*4e20*/  LEA R32, P6, R64, R53.reuse, 0x1 ;  /* 0x0000003540207211 */ /* 0x080fe200078c08ff */
[----:B------:R5:W-:Y:S01]  /*4e30*/  @P1 STG.E.U16 desc[UR14][R4.64], R33 ;  /* 0x0000002104001986 */ /* 0x000be2000c10150e */
[C---:B------:R-:W-:Y:S01]  /*4e40*/  ISETP.LT.AND P1, PT, R61.reuse, UR7, !P0 ;  /* 0x000000073d007c0c */ /* 0x040fe2000c721270 */
[----:B------:R-:W-:Y:S01]  /*4e50*/  IMAD R61, R61, UR6, RZ ;  /* 0x000000063d3d7c24 */ /* 0x000fe2000f8e02ff */
[----:B--2---:R-:W-:Y:S01]  /*4e60*/  PRMT R35, R35, 0x7632, R35 ;  /* 0x0000763223237816 */ /* 0x004fe20000000023 */
[----:B---3--:R-:W-:Y:S01]  /*4e70*/  IMAD R0, R22, UR6, RZ ;  /* 0x0000000616007c24 */ /* 0x008fe2000f8e02ff */
[----:B------:R-:W-:-:S04]  /*4e80*/  LEA R2, P5, R63, R53, 0x1 ;  /* 0x000000353f027211 */ /* 0x000fc800078a08ff */
[----:B------:R-:W-:Y:S02]  /*4e90*/  LEA.HI.X.SX32 R3, R63, R55, 0x1, P5 ;  /* 0x000000373f037211 */ /* 0x000fe400028f0eff */
[----:B------:R-:W-:Y:S02]  /*4ea0*/  LEA R34, P5, R61, R53, 0x1 ;  /* 0x000000353d227211 */ /* 0x000fe400078a08ff */
[----:B-----5:R-:W-:Y:S02]  /*4eb0*/  LEA.HI.X.SX32 R33, R64, R55, 0x1, P6 ;  /* 0x0000003740217211 */ /* 0x020fe400030f0eff */
[----:B------:R-:W-:-:S03]  /*4ec0*/  LEA R4, P6, R62, R53, 0x1 ;  /* 0x000000353e047211 */ /* 0x000fc600078c08ff */
[----:B------:R2:W-:Y:S01]  /*4ed0*/  @P2 STG.E.U16 desc[UR14][R32.64], R6 ;  /* 0x0000000620002986 */ /* 0x0005e2000c10150e */
[----:B------:R-:W-:Y:S02]  /*4ee0*/  LEA.HI.X.SX32 R5, R62, R55, 0x1, P6 ;  /* 0x000000373e057211 */ /* 0x000fe400030f0eff */
[C---:B------:R-:W-:Y:S01]  /*4ef0*/  ISETP.LT.AND P2, PT, R59.reuse, UR7, !P0 ;  /* 0x000000073b007c0c */ /* 0x040fe2000c741270 */
[----:B------:R3:W-:Y:S01]  /*4f00*/  @P4 STG.E.U16 desc[UR14][R2.64], R35 ;  /* 0x0000002302004986 */ /* 0x0007e2000c10150e */
[----:B------:R-:W-:Y:S01]  /*4f10*/  IMAD R59, R59, UR6, RZ ;  /* 0x000000063b3b7c24 */ /* 0x000fe2000f8e02ff */
[C---:B------:R-:W-:Y:S01]  /*4f20*/  ISETP.LT.AND P4, PT, R58.reuse, UR7, !P0 ;  /* 0x000000073a007c0c */ /* 0x040fe2000c781270 */
[----:B------:R-:W-:Y:S01]  /*4f30*/  IMAD R58, R58, UR6, RZ ;  /* 0x000000063a3a7c24 */ /* 0x000fe2000f8e02ff */
[----:B0-----:R0:W-:Y:S01]  /*4f40*/  @P3 STG.E.U16 desc[UR14][R4.64], R28 ;  /* 0x0000001c04003986 */ /* 0x0011e2000c10150e */
[C---:B------:R-:W-:Y:S01]  /*4f50*/  ISETP.LT.AND P3, PT, R60.reuse, UR7, !P0 ;  /* 0x000000073c007c0c */ /* 0x040fe2000c761270 */
[----:B------:R-:W-:Y:S01]  /*4f60*/  IMAD R60, R60, UR6, RZ ;  /* 0x000000063c3c7c24 */ /* 0x000fe2000f8e02ff */
[----:B--2---:R-:W-:-:S02]  /*4f70*/  PRMT R6, R28, 0x7632, R6 ;  /* 0x000076321c067816 */ /* 0x004fc40000000006 */
[----:B------:R-:W-:Y:S02]  /*4f80*/  PRMT R32, R30, 0x7632, R32 ;  /* 0x000076321e207816 */ /* 0x000fe40000000020 */
[----:B---3--:R-:W-:Y:S02]  /*4f90*/  LEA.HI.X.SX32 R35, R61, R55, 0x1, P5 ;  /* 0x000000373d237211 */ /* 0x008fe400028f0eff */
[CC--:B------:R-:W-:Y:S02]  /*4fa0*/  LEA R2, P5, R59.reuse, R53.reuse, 0x1 ;  /* 0x000000353b027211 */ /* 0x0c0fe400078a08ff */
[-C--:B0-----:R-:W-:Y:S01]  /*4fb0*/  LEA R4, P6, R58, R53.reuse, 0x1 ;  /* 0x000000353a047211 */ /* 0x081fe200078c08ff */
[----:B------:R-:W-:Y:S01]  /*4fc0*/  @P1 STG.E.U16 desc[UR14][R34.64], R29 ;  /* 0x0000001d22001986 */ /* 0x000fe2000c10150e */
[----:B------:R-:W-:Y:S02]  /*4fd0*/  LEA R36, P1, R60, R53, 0x1 ;  /* 0x000000353c247211 */ /* 0x000fe400078208ff */
[----:B------:R-:W-:-:S02]  /*4fe0*/  LEA.HI.X.SX32 R3, R59, R55, 0x1, P5 ;  /* 0x000000373b037211 */ /* 0x000fc400028f0eff */
[-C--:B------:R-:W-:Y:S02]  /*4ff0*/  LEA.HI.X.SX32 R37, R60, R55.reuse, 0x1, P1 ;  /* 0x000000373c257211 */ /* 0x080fe400008f0eff */
[C---:B------:R-:W-:Y:S01]  /*5000*/  ISETP.LT.AND P1, PT, R57.reuse, UR7, !P0 ;  /* 0x0000000739007c0c */ /* 0x040fe2000c721270 */
[----:B------:R-:W-:Y:S01]  /*5010*/  IMAD R57, R57, UR6, RZ ;  /* 0x0000000639397c24 */ /* 0x000fe2000f8e02ff */
[----:B------:R-:W-:Y:S01]  /*5020*/  LEA.HI.X.SX32 R5, R58, R55, 0x1, P6 ;  /* 0x000000373a057211 */ /* 0x000fe200030f0eff */
[----:B------:R-:W-:Y:S03]  /*5030*/  @P3 STG.E.U16 desc[UR14][R36.64], R30 ;  /* 0x0000001e24003986 */ /* 0x000fe6000c10150e */
[----:B------:R-:W-:Y:S01]  /*5040*/  LEA R28, P3, R57, R53, 0x1 ;  /* 0x00000035391c7211 */ /* 0x000fe200078608ff */
[----:B------:R0:W-:Y:S01]  /*5050*/  @P2 STG.E.U16 desc[UR14][R2.64], R31 ;  /* 0x0000001f02002986 */ /* 0x0001e2000c10150e */
[C---:B------:R-:W-:Y:S01]  /*5060*/  ISETP.LT.AND P2, PT, R56.reuse, UR7, !P0 ;  /* 0x0000000738007c0c */ /* 0x040fe2000c741270 */
[----:B------:R-:W-:-:S02]  /*5070*/  IMAD R56, R56, UR6, RZ ;  /* 0x0000000638387c24 */ /* 0x000fc4000f8e02ff */
[----:B------:R2:W-:Y:S01]  /*5080*/  @P4 STG.E.U16 desc[UR14][R4.64], R6 ;  /* 0x0000000604004986 */ /* 0x0005e2000c10150e */
[C---:B------:R-:W-:Y:S01]  /*5090*/  ISETP.LT.AND P4, PT, R23.reuse, UR7, !P0 ;  /* 0x0000000717007c0c */ /* 0x040fe2000c781270 */
[----:B------:R-:W-:Y:S01]  /*50a0*/  IMAD R23, R23, UR6, RZ ;  /* 0x0000000617177c24 */ /* 0x000fe2000f8e02ff */
[----:B0-----:R-:W-:Y:S02]  /*50b0*/  PRMT R3, R29, 0x7632, R3 ;  /* 0x000076321d037816 */ /* 0x001fe40000000003 */
[----:B------:R-:W-:Y:S02]  /*50c0*/  LEA.HI.X.SX32 R29, R57, R55, 0x1, P3 ;  /* 0x00000037391d7211 */ /* 0x000fe400018f0eff */
[-C--:B------:R-:W-:Y:S01]  /*50d0*/  LEA R2, P6, R56, R53.reuse, 0x1 ;  /* 0x0000003538027211 */ /* 0x080fe200078c08ff */
[----:B--2---:R-:W-:Y:S01]  /*50e0*/  IMAD R6, R18, UR6, RZ ;  /* 0x0000000612067c24 */ /* 0x004fe2000f8e02ff */
[----:B------:R-:W-:Y:S01]  /*50f0*/  ISETP.LT.AND P3, PT, R22, UR7, !P0 ;  /* 0x0000000716007c0c */ /* 0x000fe2000c761270 */
[----:B------:R0:W-:Y:S01]  /*5100*/  @P1 STG.E.U16 desc[UR14][R28.64], R3 ;  /* 0x000000031c001986 */ /* 0x0001e2000c10150e */
[C---:B------:R-:W-:Y:S01]  /*5110*/  ISETP.LT.AND P1, PT, R21.reuse, UR7, !P0 ;  /* 0x0000000715007c0c */ /* 0x040fe2000c721270 */
[----:B------:R-:W-:Y:S01]  /*5120*/  IMAD R21, R21, UR6, RZ ;  /* 0x0000000615157c24 */ /* 0x000fe2000f8e02ff */
[----:B------:R-:W-:-:S02]  /*5130*/  LEA R4, P5, R23, R53, 0x1 ;  /* 0x0000003517047211 */ /* 0x000fc400078a08ff */
[----:B------:R-:W-:Y:S02]  /*5140*/  PRMT R31, R31, 0x7632, R31 ;  /* 0x000076321f1f7816 */ /* 0x000fe4000000001f */
[-C--:B------:R-:W-:Y:S02]  /*5150*/  LEA.HI.X.SX32 R5, R23, R55.reuse, 0x1, P5 ;  /* 0x0000003717057211 */ /* 0x080fe400028f0eff */
[----:B0-----:R-:W-:Y:S02]  /*5160*/  LEA.HI.X.SX32 R3, R56, R55, 0x1, P6 ;  /* 0x0000003738037211 */ /* 0x001fe400030f0eff */
[CC--:B------:R-:W-:Y:S02]  /*5170*/  LEA R22, P6, R0.reuse, R53.reuse, 0x1 ;  /* 0x0000003500167211 */ /* 0x0c0fe400078c08ff */
[C---:B------:R-:W-:Y:S01]  /*5180*/  LEA R28, P5, R21.reuse, R53, 0x1 ;  /* 0x00000035151c7211 */ /* 0x040fe200078a08ff */
[----:B------:R0:W-:Y:S01]  /*5190*/  @P2 STG.E.U16 desc[UR14][R2.64], R32 ;  /* 0x0000002002002986 */ /* 0x0001e2000c10150e */
[-C--:B------:R-:W-:Y:S01]  /*51a0*/  LEA.HI.X.SX32 R23, R0, R55.reuse, 0x1, P6 ;  /* 0x0000003700177211 */ /* 0x080fe200030f0eff */
[C---:B------:R-:W-:Y:S01]  /*51b0*/  IMAD R0, R20.reuse, UR6, RZ ;  /* 0x0000000614007c24 */ /* 0x040fe2000f8e02ff */
[----:B------:R-:W-:Y:S01]  /*51c0*/  ISETP.LT.AND P2, PT, R20, UR7, !P0 ;  /* 0x0000000714007c0c */ /* 0x000fe2000c741270 */
[----:B------:R2:W-:Y:S01]  /*51d0*/  @P4 STG.E.U16 desc[UR14][R4.64], R31 ;  /* 0x0000001f04004986 */ /* 0x0005e2000c10150e */
[----:B------:R-:W-:-:S02]  /*51e0*/  LEA.HI.X.SX32 R29, R21, R55, 0x1, P5 ;  /* 0x00000037151d7211 */ /* 0x000fc400028f0eff */
[C---:B------:R-:W-:Y:S01]  /*51f0*/  LEA R20, P6, R0.reuse, R53, 0x1 ;  /* 0x0000003500147211 */ /* 0x040fe200078c08ff */
[----:B-1----:R1:W-:Y:S01]  /*5200*/  @P3 STG.E.U16 desc[UR14][R22.64], R24 ;  /* 0x0000001816003986 */ /* 0x0023e2000c10150e */
[C---:B------:R-:W-:Y:S01]  /*5210*/  ISETP.LT.AND P3, PT, R19.reuse, UR7, !P0 ;  /* 0x0000000713007c0c */ /* 0x040fe2000c761270 */
[----:B------:R-:W-:Y:S01]  /*5220*/  IMAD R19, R19, UR6, RZ ;  /* 0x0000000613137c24 */ /* 0x000fe2000f8e02ff */
[C---:B------:R-:W-:Y:S01]  /*5230*/  ISETP.LT.AND P4, PT, R17.reuse, UR7, !P0 ;  /* 0x0000000711007c0c */ /* 0x040fe2000c781270 */
[----:B------:R3:W-:Y:S01]  /*5240*/  @P1 STG.E.U16 desc[UR14][R28.64], R25 ;  /* 0x000000191c001986 */ /* 0x0007e2000c10150e */
[----:B------:R-:W-:Y:S01]  /*5250*/  LEA.HI.X.SX32 R21, R0, R55, 0x1, P6 ;  /* 0x0000003700157211 */ /* 0x000fe200030f0eff */
[----:B------:R-:W-:Y:S01]  /*5260*/  IMAD R17, R17, UR6, RZ ;  /* 0x0000000611117c24 */ /* 0x000fe2000f8e02ff */
[----:B------:R-:W-:Y:S01]  /*5270*/  ISETP.LT.AND P1, PT, R18, UR7, !P0 ;  /* 0x0000000712007c0c */ /* 0x000fe2000c721270 */
[----:B------:R-:W-:Y:S01]  /*5280*/  IMAD R0, R14, UR6, RZ ;  /* 0x000000060e007c24 */ /* 0x000fe2000f8e02ff */
[-C--:B0-----:R-:W-:Y:S01]  /*5290*/  LEA R2, P5, R19, R53.reuse, 0x1 ;  /* 0x0000003513027211 */ /* 0x081fe200078a08ff */
[----:B------:R-:W-:Y:S01]  /*52a0*/  @P2 STG.E.U16 desc[UR14][R20.64], R26 ;  /* 0x0000001a14002986 */ /* 0x000fe2000c10150e */
[----:B--2---:R-:W-:-:S02]  /*52b0*/  LEA R4, P6, R6, R53, 0x1 ;  /* 0x0000003506047211 */ /* 0x004fc400078c08ff */
[----:B------:R-:W-:Y:S02]  /*52c0*/  LEA R18, P2, R17, R53, 0x1 ;  /* 0x0000003511127211 */ /* 0x000fe400078408ff */
[-C--:B------:R-:W-:Y:S02]  /*52d0*/  LEA.HI.X.SX32 R3, R19, R55.reuse, 0x1, P5 ;  /* 0x0000003713037211 */ /* 0x080fe400028f0eff */
[----:B-1----:R-:W-:Y:S02]  /*52e0*/  PRMT R24, R24, 0x7632, R24 ;  /* 0x0000763218187816 */ /* 0x002fe40000000018 */
[-C--:B------:R-:W-:Y:S01]  /*52f0*/  LEA.HI.X.SX32 R5, R6, R55.reuse, 0x1, P6 ;  /* 0x0000003706057211 */ /* 0x080fe200030f0eff */
[----:B------:R0:W-:Y:S01]  /*5300*/  @P3 STG.E.U16 desc[UR14][R2.64], R27 ;  /* 0x0000001b02003986 */ /* 0x0001e2000c10150e */
[----:B------:R-:W-:Y:S02]  /*5310*/  LEA.HI.X.SX32 R19, R17, R55, 0x1, P2 ;  /* 0x0000003711137211 */ /* 0x000fe400010f0eff */
[----:B---3--:R-:W-:Y:S01]  /*5320*/  PRMT R25, R25, 0x7632, R25 ;  /* 0x0000763219197816 */ /* 0x008fe20000000019 */
[----:B------:R1:W-:Y:S01]  /*5330*/  @P1 STG.E.U16 desc[UR14][R4.64], R24 ;  /* 0x0000001804001986 */ /* 0x0003e2000c10150e */
[C---:B------:R-:W-:Y:S01]  /*5340*/  ISETP.LT.AND P2, PT, R16.reuse, UR7, !P0 ;  /* 0x0000000710007c0c */ /* 0x040fe2000c741270 */
[----:B------:R-:W-:Y:S01]  /*5350*/  IMAD R16, R16, UR6, RZ ;  /* 0x0000000610107c24 */ /* 0x000fe2000f8e02ff */
[----:B------:R-:W-:Y:S01]  /*5360*/  ISETP.LT.AND P1, PT, R13, UR7, !P0 ;  /* 0x000000070d007c0c */ /* 0x000fe2000c721270 */
[----:B------:R2:W-:Y:S01]  /*5370*/  @P4 STG.E.U16 desc[UR14][R18.64], R25 ;  /* 0x0000001912004986 */ /* 0x0005e2000c10150e */
[C---:B------:R-:W-:Y:S01]  /*5380*/  ISETP.LT.AND P4, PT, R15.reuse, UR7, !P0 ;  /* 0x000000070f007c0c */ /* 0x040fe2000c781270 */
[----:B------:R-:W-:Y:S01]  /*5390*/  IMAD R15, R15, UR6, RZ ;  /* 0x000000060f0f7c24 */ /* 0x000fe2000f8e02ff */
[----:B------:R-:W-:Y:S01]  /*53a0*/  ISETP.LT.AND P3, PT, R14, UR7, !P0 ;  /* 0x000000070e007c0c */ /* 0x000fe2000c761270 */
[----:B------:R-:W-:Y:S01]  /*53b0*/  IMAD R13, R13, UR6, RZ ;  /* 0x000000060d0d7c24 */ /* 0x000fe2000f8e02ff */
[----:B0-----:R-:W-:-:S02]  /*53c0*/  LEA R2, P6, R16, R53, 0x1 ;  /* 0x0000003510027211 */ /* 0x001fc400078c08ff */
[----:B------:R-:W-:Y:S02]  /*53d0*/  PRMT R6, R26, 0x7632, R6 ;  /* 0x000076321a067816 */ /* 0x000fe40000000006 */
[----:B-1----:R-:W-:Y:S02]  /*53e0*/  LEA R4, P5, R15, R53, 0x1 ;  /* 0x000000350f047211 */ /* 0x002fe400078a08ff */
[-C--:B------:R-:W-:Y:S01]  /*53f0*/  LEA.HI.X.SX32 R3, R16, R55.reuse, 0x1, P6 ;  /* 0x0000003710037211 */ /* 0x080fe200030f0eff */
[----:B--2---:R-:W-:Y:S01]  /*5400*/  IMAD R18, R8, UR6, RZ ;  /* 0x0000000608127c24 */ /* 0x004fe2000f8e02ff */
[----:B------:R-:W-:Y:S01]  /*5410*/  PRMT R27, R27, 0x7632, R27 ;  /* 0x000076321b1b7816 */ /* 0x000fe2000000001b */
[----:B------:R-:W-:Y:S01]  /*5420*/  IMAD R19, R7, UR6, RZ ;  /* 0x0000000607137c24 */ /* 0x000fe2000f8e02ff */
[----:B------:R-:W-:Y:S01]  /*5430*/  LEA.HI.X.SX32 R5, R15, R55, 0x1, P5 ;  /* 0x000000370f057211 */ /* 0x000fe200028f0eff */
[----:B------:R-:W-:Y:S01]  /*5440*/  @P2 STG.E.U16 desc[UR14][R2.64], R6 ;  /* 0x0000000602002986 */ /* 0x000fe2000c10150e */
[----:B------:R-:W-:-:S02]  /*5450*/  LEA R14, P6, R0, R53, 0x1 ;  /* 0x00000035000e7211 */ /* 0x000fc400078c08ff */
[C---:B------:R-:W-:Y:S01]  /*5460*/  LEA R16, P5, R13.reuse, R53, 0x1 ;  /* 0x000000350d107211 */ /* 0x040fe200078a08ff */
[----:B------:R0:W-:Y:S01]  /*5470*/  @P4 STG.E.U16 desc[UR14][R4.64], R27 ;  /* 0x0000001b04004986 */ /* 0x0001e2000c10150e */
[-C--:B------:R-:W-:Y:S01]  /*5480*/  LEA.HI.X.SX32 R15, R0, R55.reuse, 0x1, P6 ;  /* 0x00000037000f7211 */ /* 0x080fe200030f0eff */
[----:B------:R-:W-:Y:S01]  /*5490*/  IMAD R0, R10, UR6, RZ ;  /* 0x000000060a007c24 */ /* 0x000fe2000f8e02ff */
[----:B------:R-:W-:Y:S02]  /*54a0*/  LEA.HI.X.SX32 R17, R13, R55, 0x1, P5 ;  /* 0x000000370d117211 */ /* 0x000fe400028f0eff */
[C---:B------:R-:W-:Y:S01]  /*54b0*/  ISETP.LT.AND P4, PT, R11.reuse, UR7, !P0 ;  /* 0x000000070b007c0c */ /* 0x040fe2000c781270 */
[----:B------:R-:W-:Y:S01]  /*54c0*/  IMAD R11, R11, UR6, RZ ;  /* 0x000000060b0b7c24 */ /* 0x000fe2000f8e02ff */
[----:B----4-:R1:W-:Y:S01]  /*54d0*/  @P3 STG.E.U16 desc[UR14][R14.64], R44 ;  /* 0x0000002c0e003986 */ /* 0x0103e2000c10150e */
[C---:B------:R-:W-:Y:S01]  /*54e0*/  ISETP.LT.AND P5, PT, R12.reuse, UR7, !P0 ;  /* 0x000000070c007c0c */ /* 0x040fe2000c7a1270 */
[----:B------:R-:W-:Y:S01]  /*54f0*/  IMAD R12, R12, UR6, RZ ;  /* 0x000000060c0c7c24 */ /* 0x000fe2000f8e02ff */
[----:B------:R-:W-:Y:S01]  /*5500*/  ISETP.LT.AND P3, PT, R10, UR7, !P0 ;  /* 0x000000070a007c0c */ /* 0x000fe2000c761270 */
[----:B------:R2:W-:Y:S01]  /*5510*/  @P1 STG.E.U16 desc[UR14][R16.64], R45 ;  /* 0x0000002d10001986 */ /* 0x0005e2000c10150e */
[-C--:B0-----:R-:W-:Y:S01]  /*5520*/  LEA R4, P1, R11, R53.reuse, 0x1 ;  /* 0x000000350b047211 */ /* 0x081fe200078208ff */
[----:B------:R-:W-:Y:S01]  /*5530*/  IMAD R6, R9, UR6, RZ ;  /* 0x0000000609067c24 */ /* 0x000fe2000f8e02ff */
[----:B------:R-:W-:-:S02]  /*5540*/  LEA R10, P2, R0, R53, 0x1 ;  /* 0x00000035000a7211 */ /* 0x000fc400078408ff */
[----:B------:R-:W-:Y:S02]  /*5550*/  LEA.HI.X.SX32 R5, R11, R55, 0x1, P1 ;  /* 0x000000370b057211 */ /* 0x000fe400008f0eff */
[-C--:B------:R-:W-:Y:S02]  /*5560*/  LEA R2, P6, R12, R53.reuse, 0x1 ;  /* 0x000000350c027211 */ /* 0x080fe400078c08ff */
[----:B-1----:R-:W-:Y:S02]  /*5570*/  LEA R14, P1, R18, R53, 0x1 ;  /* 0x00000035120e7211 */ /* 0x002fe400078208ff */
[-C--:B------:R-:W-:Y:S02]  /*5580*/  LEA.HI.X.SX32 R11, R0, R55.reuse, 0x1, P2 ;  /* 0x00000037000b7211 */ /* 0x080fe400010f0eff */
[----:B------:R-:W-:Y:S02]  /*5590*/  ISETP.LT.AND P2, PT, R9, UR7, !P0 ;  /* 0x0000000709007c0c */ /* 0x000fe4000c741270 */
[----:B------:R-:W-:-:S02]  /*55a0*/  LEA.HI.X.SX32 R15, R18, R55, 0x1, P1 ;  /* 0x00000037120f7211 */ /* 0x000fc400008f0eff */
[----:B------:R-:W-:Y:S02]  /*55b0*/  ISETP.LT.AND P1, PT, R8, UR7, !P0 ;  /* 0x0000000708007c0c */ /* 0x000fe4000c721270 */
[----:B------:R-:W-:Y:S02]  /*55c0*/  ISETP.LT.AND P0, PT, R7, UR7, !P0 ;  /* 0x0000000707007c0c */ /* 0x000fe4000c701270 */
[----:B------:R-:W-:Y:S02]  /*55d0*/  LEA.HI.X.SX32 R3, R12, R55, 0x1, P6 ;  /* 0x000000370c037211 */ /* 0x000fe400030f0eff */
[----:B------:R-:W-:Y:S02]  /*55e0*/  LEA R12, P6, R6, R53, 0x1 ;  /* 0x00000035060c7211 */ /* 0x000fe400078c08ff */
[----:B------:R-:W-:Y:S01]  /*55f0*/  PRMT R44, R44, 0x7632, R44 ;  /* 0x000076322c2c7816 */ /* 0x000fe2000000002c */
[----:B------:R0:W-:Y:S01]  /*5600*/  @P5 STG.E.U16 desc[UR14][R2.64], R46 ;  /* 0x0000002e02005986 */ /* 0x0001e2000c10150e */
[----:B------:R-:W-:-:S02]  /*5610*/  LEA.HI.X.SX32 R13, R6, R55, 0x1, P6 ;  /* 0x00000037060d7211 */ /* 0x000fc400030f0eff */
[----:B--2---:R-:W-:Y:S01]  /*5620*/  PRMT R45, R45, 0x7632, R45 ;  /* 0x000076322d2d7816 */ /* 0x004fe2000000002d */
[----:B------:R0:W-:Y:S01]  /*5630*/  @P4 STG.E.U16 desc[UR14][R4.64], R47 ;  /* 0x0000002f04004986 */ /* 0x0001e2000c10150e */
[----:B------:R-:W-:Y:S02]  /*5640*/  PRMT R0, R46, 0x7632, R0 ;  /* 0x000076322e007816 */ /* 0x000fe40000000000 */
[C---:B------:R-:W-:Y:S01]  /*5650*/  LEA R6, P6, R19.reuse, R53, 0x1 ;  /* 0x0000003513067211 */ /* 0x040fe200078c08ff */
[----:B------:R0:W-:Y:S03]  /*5660*/  @P3 STG.E.U16 desc[UR14][R10.64], R44 ;  /* 0x0000002c0a003986 */ /* 0x0001e6000c10150e */
[----:B------:R-:W-:Y:S01]  /*5670*/  LEA.HI.X.SX32 R7, R19, R55, 0x1, P6 ;  /* 0x0000003713077211 */ /* 0x000fe200030f0eff */
[----:B------:R0:W-:Y:S04]  /*5680*/  @P2 STG.E.U16 desc[UR14][R12.64], R45 ;  /* 0x0000002d0c002986 */ /* 0x0001e8000c10150e */
[----:B------:R0:W-:Y:S01]  /*5690*/  @P1 STG.E.U16 desc[UR14][R14.64], R0 ;  /* 0x000000000e001986 */ /* 0x0001e2000c10150e */
[----:B------:R-:W-:Y:S05]  /*56a0*/  @!P0 EXIT ;  /* 0x000000000000894d */ /* 0x000fea0003800000 */
[----:B0-----:R-:W-:-:S05]  /*56b0*/  PRMT R3, R47, 0x7632, R3 ;  /* 0x000076322f037816 */ /* 0x001fca0000000003 */
[----:B------:R-:W-:Y:S01]  /*56c0*/  STG.E.U16 desc[UR14][R6.64], R3 ;  /* 0x0000000306007986 */ /* 0x000fe2000c10150e */
[----:B------:R-:W-:Y:S05]  /*56d0*/  EXIT ;  /* 0x000000000000794d */ /* 0x000fea0003800000 */
.L_x_2:
[----:B------:R-:W-:-:S00]  /*56e0*/  BRA `(.L_x_2) ;  /* 0xfffffffc00fc7947 */ /* 0x000fc0000383ffff */
[----:B------:R-:W-:-:S00]  /*56f0*/  NOP ;  /* 0x0000000000007918 */ /* 0x000fc00000000000 */
        /* <DEDUP_REMOVED lines=8> */
.L_x_3:


//--------------------- .nv.shared.matmul_kernel  --------------------------
	.section	.nv.shared.matmul_kernel,"aw",@nobits
	.sectionflags	@""
	.align	16
	.zero		1024


//--------------------- .nv.shared.reserved.0     --------------------------
	.section	.nv.shared.reserved.0,"aw",@nobits
	.weak		__nv_reservedSMEM_offset_0_alias
	.size		__nv_reservedSMEM_offset_0_alias, 0, 0
	.other		__nv_reservedSMEM_offset_0_alias,@"STO_CUDA_RESERVED_SHARED STV_DEFAULT"
__nv_reservedSMEM_offset_0_alias:
	.zero		0


//--------------------- .nv.constant0.matmul_kernel --------------------------
	.section	.nv.constant0.matmul_kernel,"a",@progbits
	.sectionflags	@""
	.align	4
.nv.constant0.matmul_kernel:
	.zero		608


//--------------------- SYMBOLS --------------------------

	.type		.nv.reservedSmem.offset0,@object
	.size		.nv.reservedSmem.offset0,0x4
